	.target	sm_90a

	.elftype	@"ET_EXEC"


//--------------------- .note.nv.tkinfo           --------------------------
	.section	.note.nv.tkinfo,"",@"SHT_NOTE"
	.sectionflags	@"SHF_NOTE_NV_TKINFO"
	.tkinfo
        /*0018*/ 	.word	0x00000002
        /*0030*/ 	.string	""
        /*0030*/ 	.string	"ptxas"
        /*0030*/ 	.string	"Cuda compilation tools, release 13.0, V13.0.88"
        /*0030*/ 	.string	"Build cuda_13.0.r13.0/compiler.36424714_0"
        /*0030*/ 	.string	"-arch sm_90a -m 64 "



//--------------------- .note.nv.cuinfo           --------------------------
	.section	.note.nv.cuinfo,"",@"SHT_NOTE"
	.sectionflags	@"SHF_NOTE_NV_CUINFO"
        /*0018*/ 	.short	0x0002
        /*001a*/ 	.short	0x005a
        /*001c*/ 	.short	0x0082
	.zero		2


//--------------------- .nv.info                  --------------------------
	.section	.nv.info,"",@"SHT_CUDA_INFO"
	.align	4


	//----- nvinfo : EIATTR_REGCOUNT
	.align		4
        /*0000*/ 	.byte	0x04, 0x2f
        /*0002*/ 	.short	(.L_15 - .L_14)
	.align		4
.L_14:
        /*0004*/ 	.word	index@(_ZN7cutlass13device_kernelINS_4gemm6kernel13GemmUniversalIN4cute5tupleIJiiiiEEENS1_10collective13CollectiveMmaINS1_34MainloopSm90TmaGmmaWarpSpecializedILi3ENS5_IJNS4_1CILi1EEESB_SB_EEENS1_35KernelTmaWarpSpecializedCooperativeEEENS5_IJNSA_ILi384EEENSA_ILi112EEENSA_ILi64EEEEEENS_6half_tENS5_IJlSB_lEEESJ_SK_NS4_8TiledMMAINS4_8MMA_AtomIJNS4_4SM904GMMA25MMA_64x16x16_F32F16F16_SSILNSO_5MajorE0ELSQ_0ELNSO_7ScaleInE1ELSR_1EEEEEENS4_6LayoutINS5_IJNSA_ILi2EEESB_SB_EEENS5_IJSB_NSA_ILi0EEESX_EEEEENS5_IJNS4_10UnderscoreES10_S10_EEEEENS4_13SM90_TMA_LOADENS4_14ComposedLayoutINS4_7SwizzleILi3ELi4ELi3EEENS4_18smem_ptr_flag_bitsILi16EEENSU_INS5_IJNSA_ILi8EEESH_EEENS5_IJSH_SB_EEEEEEEvNS4_8identityES13_S1D_vS1E_EENS_8epilogue10collective6detail29Sm90TmaWarpSpecializedAdapterINS1H_15DefaultEpilogueISJ_SK_SK_NS1G_6thread17LinearCombinationISJ_Li1EffLNS1L_9ScaleType4KindE0ELNS_15FloatRoundStyleE2ESJ_EENS1_15EpilogueDefaultEEEEEvvEEEEvNT_6ParamsE)
        /*0008*/ 	.word	0x000000a8


	//----- nvinfo : EIATTR_FRAME_SIZE
	.align		4
.L_15:
        /*000c*/ 	.byte	0x04, 0x11
        /*000e*/ 	.short	(.L_17 - .L_16)
	.align		4
.L_16:
        /*0010*/ 	.word	index@(_ZN7cutlass13device_kernelINS_4gemm6kernel13GemmUniversalIN4cute5tupleIJiiiiEEENS1_10collective13CollectiveMmaINS1_34MainloopSm90TmaGmmaWarpSpecializedILi3ENS5_IJNS4_1CILi1EEESB_SB_EEENS1_35KernelTmaWarpSpecializedCooperativeEEENS5_IJNSA_ILi384EEENSA_ILi112EEENSA_ILi64EEEEEENS_6half_tENS5_IJlSB_lEEESJ_SK_NS4_8TiledMMAINS4_8MMA_AtomIJNS4_4SM904GMMA25MMA_64x16x16_F32F16F16_SSILNSO_5MajorE0ELSQ_0ELNSO_7ScaleInE1ELSR_1EEEEEENS4_6LayoutINS5_IJNSA_ILi2EEESB_SB_EEENS5_IJSB_NSA_ILi0EEESX_EEEEENS5_IJNS4_10UnderscoreES10_S10_EEEEENS4_13SM90_TMA_LOADENS4_14ComposedLayoutINS4_7SwizzleILi3ELi4ELi3EEENS4_18smem_ptr_flag_bitsILi16EEENSU_INS5_IJNSA_ILi8EEESH_EEENS5_IJSH_SB_EEEEEEEvNS4_8identityES13_S1D_vS1E_EENS_8epilogue10collective6detail29Sm90TmaWarpSpecializedAdapterINS1H_15DefaultEpilogueISJ_SK_SK_NS1G_6thread17LinearCombinationISJ_Li1EffLNS1L_9ScaleType4KindE0ELNS_15FloatRoundStyleE2ESJ_EENS1_15EpilogueDefaultEEEEEvvEEEEvNT_6ParamsE)
        /*0014*/ 	.word	0x00000000


	//----- nvinfo : EIATTR_MIN_STACK_SIZE
	.align		4
.L_17:
        /*0018*/ 	.byte	0x04, 0x12
        /*001a*/ 	.short	(.L_19 - .L_18)
	.align		4
.L_18:
        /*001c*/ 	.word	index@(_ZN7cutlass13device_kernelINS_4gemm6kernel13GemmUniversalIN4cute5tupleIJiiiiEEENS1_10collective13CollectiveMmaINS1_34MainloopSm90TmaGmmaWarpSpecializedILi3ENS5_IJNS4_1CILi1EEESB_SB_EEENS1_35KernelTmaWarpSpecializedCooperativeEEENS5_IJNSA_ILi384EEENSA_ILi112EEENSA_ILi64EEEEEENS_6half_tENS5_IJlSB_lEEESJ_SK_NS4_8TiledMMAINS4_8MMA_AtomIJNS4_4SM904GMMA25MMA_64x16x16_F32F16F16_SSILNSO_5MajorE0ELSQ_0ELNSO_7ScaleInE1ELSR_1EEEEEENS4_6LayoutINS5_IJNSA_ILi2EEESB_SB_EEENS5_IJSB_NSA_ILi0EEESX_EEEEENS5_IJNS4_10UnderscoreES10_S10_EEEEENS4_13SM90_TMA_LOADENS4_14ComposedLayoutINS4_7SwizzleILi3ELi4ELi3EEENS4_18smem_ptr_flag_bitsILi16EEENSU_INS5_IJNSA_ILi8EEESH_EEENS5_IJSH_SB_EEEEEEEvNS4_8identityES13_S1D_vS1E_EENS_8epilogue10collective6detail29Sm90TmaWarpSpecializedAdapterINS1H_15DefaultEpilogueISJ_SK_SK_NS1G_6thread17LinearCombinationISJ_Li1EffLNS1L_9ScaleType4KindE0ELNS_15FloatRoundStyleE2ESJ_EENS1_15EpilogueDefaultEEEEEvvEEEEvNT_6ParamsE)
        /*0020*/ 	.word	0x00000000
.L_19:


//--------------------- .nv.compat                --------------------------
	.section	.nv.compat,"",@"SHT_CUDA_COMPAT_INFO"
	.align	4
        /*0000*/ 	.byte	0x02, 0x09, 0x01, 0x00, 0x02, 0x02, 0x04, 0x00, 0x02, 0x05, 0x05, 0x00, 0x03, 0x07, 0x01, 0x01
        /*0010*/ 	.byte	0x02, 0x03, 0x01, 0x00, 0x02, 0x06, 0x01, 0x00, 0x04, 0x0b, 0x08, 0x00, 0x00, 0x00, 0x00, 0x00
        /*0020*/ 	.byte	0x00, 0x00, 0x00, 0x00


//--------------------- .nv.info._ZN7cutlass13device_kernelINS_4gemm6kernel13GemmUniversalIN4cute5tupleIJiiiiEEENS1_10collective13CollectiveMmaINS1_34MainloopSm90TmaGmmaWarpSpecializedILi3ENS5_IJNS4_1CILi1EEESB_SB_EEENS1_35KernelTmaWarpSpecializedCooperativeEEENS5_IJNSA_ILi384EEENSA_ILi112EEENSA_ILi64EEEEEENS_6half_tENS5_IJlSB_lEEESJ_SK_NS4_8TiledMMAINS4_8MMA_AtomIJNS4_4SM904GMMA25MMA_64x16x16_F32F16F16_SSILNSO_5MajorE0ELSQ_0ELNSO_7ScaleInE1ELSR_1EEEEEENS4_6LayoutINS5_IJNSA_ILi2EEESB_SB_EEENS5_IJSB_NSA_ILi0EEESX_EEEEENS5_IJNS4_10UnderscoreES10_S10_EEEEENS4_13SM90_TMA_LOADENS4_14ComposedLayoutINS4_7SwizzleILi3ELi4ELi3EEENS4_18smem_ptr_flag_bitsILi16EEENSU_INS5_IJNSA_ILi8EEESH_EEENS5_IJSH_SB_EEEEEEEvNS4_8identityES13_S1D_vS1E_EENS_8epilogue10collective6detail29Sm90TmaWarpSpecializedAdapterINS1H_15DefaultEpilogueISJ_SK_SK_NS1G_6thread17LinearCombinationISJ_Li1EffLNS1L_9ScaleType4KindE0ELNS_15FloatRoundStyleE2ESJ_EENS1_15EpilogueDefaultEEEEEvvEEEEvNT_6ParamsE --------------------------
	.section	.nv.info._ZN7cutlass13device_kernelINS_4gemm6kernel13GemmUniversalIN4cute5tupleIJiiiiEEENS1_10collective13CollectiveMmaINS1_34MainloopSm90TmaGmmaWarpSpecializedILi3ENS5_IJNS4_1CILi1EEESB_SB_EEENS1_35KernelTmaWarpSpecializedCooperativeEEENS5_IJNSA_ILi384EEENSA_ILi112EEENSA_ILi64EEEEEENS_6half_tENS5_IJlSB_lEEESJ_SK_NS4_8TiledMMAINS4_8MMA_AtomIJNS4_4SM904GMMA25MMA_64x16x16_F32F16F16_SSILNSO_5MajorE0ELSQ_0ELNSO_7ScaleInE1ELSR_1EEEEEENS4_6LayoutINS5_IJNSA_ILi2EEESB_SB_EEENS5_IJSB_NSA_ILi0EEESX_EEEEENS5_IJNS4_10UnderscoreES10_S10_EEEEENS4_13SM90_TMA_LOADENS4_14ComposedLayoutINS4_7SwizzleILi3ELi4ELi3EEENS4_18smem_ptr_flag_bitsILi16EEENSU_INS5_IJNSA_ILi8EEESH_EEENS5_IJSH_SB_EEEEEEEvNS4_8identityES13_S1D_vS1E_EENS_8epilogue10collective6detail29Sm90TmaWarpSpecializedAdapterINS1H_15DefaultEpilogueISJ_SK_SK_NS1G_6thread17LinearCombinationISJ_Li1EffLNS1L_9ScaleType4KindE0ELNS_15FloatRoundStyleE2ESJ_EENS1_15EpilogueDefaultEEEEEvvEEEEvNT_6ParamsE,"",@"SHT_CUDA_INFO"
	.sectionflags	@""
	.align	4


	//----- nvinfo : EIATTR_CUDA_API_VERSION
	.align		4
        /*0000*/ 	.byte	0x04, 0x37
        /*0002*/ 	.short	(.L_21 - .L_20)
.L_20:
        /*0004*/ 	.word	0x00000082


	//----- nvinfo : EIATTR_KPARAM_INFO
	.align		4
.L_21:
        /*0008*/ 	.byte	0x04, 0x17
        /*000a*/ 	.short	(.L_23 - .L_22)
.L_22:
        /*000c*/ 	.word	0x00000000
        /*0010*/ 	.short	0x0000
        /*0012*/ 	.short	0x0070
        /*0014*/ 	.byte	0x00, 0xf0, 0x01, 0x10


	//----- nvinfo : EIATTR_SPARSE_MMA_MASK
	.align		4
.L_23:
        /*0018*/ 	.byte	0x03, 0x50
        /*001a*/ 	.short	0x0000


	//----- nvinfo : EIATTR_MAXREG_COUNT
	.align		4
        /*001c*/ 	.byte	0x03, 0x1b
        /*001e*/ 	.short	0x00a8


	//----- nvinfo : EIATTR_NUM_BARRIERS
	.align		4
        /*0020*/ 	.byte	0x02, 0x4c
        /*0022*/ 	.byte	0x01
	.zero		1


	//----- nvinfo : EIATTR_EXTERNS
	.align		4
        /*0024*/ 	.byte	0x04, 0x0f
        /*0026*/ 	.short	(.L_25 - .L_24)


	//   ....[0]....
	.align		4
.L_24:
        /*0028*/ 	.word	index@(__assertfail)


	//----- nvinfo : EIATTR_MERCURY_ISA_VERSION
	.align		4
.L_25:
        /*002c*/ 	.byte	0x03, 0x5f
        /*002e*/ 	.short	0x0101


	//----- nvinfo : EIATTR_INT_WARP_WIDE_INSTR_OFFSETS
	.align		4
        /*0030*/ 	.byte	0x04, 0x31
        /*0032*/ 	.short	(.L_27 - .L_26)


	//   ....[0]....
.L_26:
        /*0034*/ 	.word	0x000003a0


	//   ....[1]....
        /*0038*/ 	.word	0x000003b0


	//   ....[2]....
        /*003c*/ 	.word	0x00000490


	//----- nvinfo : EIATTR_COOP_GROUP_MASK_REGIDS
	.align		4
.L_27:
        /*0040*/ 	.byte	0x04, 0x29
        /*0042*/ 	.short	(.L_29 - .L_28)


	//   ....[0]....
.L_28:
        /*0044*/ 	.word	0xffffffff


	//   ....[1]....
        /*0048*/ 	.word	0xffffffff


	//   ....[2]....
        /*004c*/ 	.word	0xffffffff


	//   ....[3]....
        /*0050*/ 	.word	0xffffffff


	//   ....[4]....
        /*0054*/ 	.word	0xffffffff


	//----- nvinfo : EIATTR_COOP_GROUP_INSTR_OFFSETS
	.align		4
.L_29:
        /*0058*/ 	.byte	0x04, 0x28
        /*005a*/ 	.short	(.L_31 - .L_30)


	//   ....[0]....
.L_30:
        /*005c*/ 	.word	0x00000060


	//   ....[1]....
        /*0060*/ 	.word	0x00000070


	//   ....[2]....
        /*0064*/ 	.word	0x00000130


	//   ....[3]....
        /*0068*/ 	.word	0x000002a0


	//   ....[4]....
        /*006c*/ 	.word	0x00000f80


	//----- nvinfo : EIATTR_REG_RECONFIG
	.align		4
.L_31:
        /*0070*/ 	.byte	0x01, 0x54
	.zero		2


	//----- nvinfo : EIATTR_SYSCALL_OFFSETS
	.align		4
        /*0074*/ 	.byte	0x04, 0x46
        /*0076*/ 	.short	(.L_33 - .L_32)


	//   ....[0]....
.L_32:
        /*0078*/ 	.word	0x00001130


	//----- nvinfo : EIATTR_MBARRIER_INSTR_OFFSETS
	.align		4
.L_33:
        /*007c*/ 	.byte	0x04, 0x39
        /*007e*/ 	.short	(.L_35 - .L_34)


	//   ....[0]....
.L_34:
        /*0080*/ 	.word	0x00000230
        /*0084*/ 	.word	0x000000ff
        /*0088*/ 	.word	0x00000000
        /*008c*/ 	.short	0x0100
        /*008e*/ 	.byte	0x08
	.zero		1


	//   ....[1]....
        /*0090*/ 	.word	0x00000240
        /*0094*/ 	.word	0x000000ff
        /*0098*/ 	.word	0x00000018
        /*009c*/ 	.short	0x0100
        /*009e*/ 	.byte	0x08
	.zero		1


	//   ....[2]....
        /*00a0*/ 	.word	0x00000250
        /*00a4*/ 	.word	0x000000ff
        /*00a8*/ 	.word	0x00000008
        /*00ac*/ 	.short	0x0100
        /*00ae*/ 	.byte	0x08
	.zero		1


	//   ....[3]....
        /*00b0*/ 	.word	0x00000260
        /*00b4*/ 	.word	0x000000ff
        /*00b8*/ 	.word	0x00000020
        /*00bc*/ 	.short	0x0100
        /*00be*/ 	.byte	0x08
	.zero		1


	//   ....[4]....
        /*00c0*/ 	.word	0x00000270
        /*00c4*/ 	.word	0x000000ff
        /*00c8*/ 	.word	0x00000010
        /*00cc*/ 	.short	0x0100
        /*00ce*/ 	.byte	0x08
	.zero		1


	//   ....[5]....
        /*00d0*/ 	.word	0x00000280
        /*00d4*/ 	.word	0x000000ff
        /*00d8*/ 	.word	0x00000028
        /*00dc*/ 	.short	0x0100
        /*00de*/ 	.byte	0x08
	.zero		1


	//   ....[6]....
        /*00e0*/ 	.word	0x00000500
        /*00e4*/ 	.word	0x000000ff
        /*00e8*/ 	.word	0x00000040
        /*00ec*/ 	.short	0x0100
        /*00ee*/ 	.byte	0x06
	.zero		1


	//   ....[7]....
        /*00f0*/ 	.word	0x00000560
        /*00f4*/ 	.word	0x000000ff
        /*00f8*/ 	.word	0x00000048
        /*00fc*/ 	.short	0x0100
        /*00fe*/ 	.byte	0x06
	.zero		1


	//   ....[8]....
        /*0100*/ 	.word	0x000011b0
        /*0104*/ 	.word	0x00000003
        /*0108*/ 	.word	0x00000000
        /*010c*/ 	.short	0x010a
        /*010e*/ 	.byte	0x3f
	.zero		1


	//   ....[9]....
        /*0110*/ 	.word	0x000011f0
        /*0114*/ 	.word	0x00000003
        /*0118*/ 	.word	0x00000000
        /*011c*/ 	.short	0x010a
        /*011e*/ 	.byte	0x3f
	.zero		1


	//   ....[10]....
        /*0120*/ 	.word	0x000031f0
        /*0124*/ 	.word	0x000000ff
        /*0128*/ 	.word	0x00000000
        /*012c*/ 	.short	0x010a
        /*012e*/ 	.byte	0x08
	.zero		1


	//   ....[11]....
        /*0130*/ 	.word	0x00003230
        /*0134*/ 	.word	0x000000ff
        /*0138*/ 	.word	0x00000000
        /*013c*/ 	.short	0x010a
        /*013e*/ 	.byte	0x08
	.zero		1


	//   ....[12]....
        /*0140*/ 	.word	0x00005170
        /*0144*/ 	.word	0x000000ff
        /*0148*/ 	.word	0x00000000
        /*014c*/ 	.short	0x0101
        /*014e*/ 	.byte	0x08
	.zero		1


	//   ....[13]....
        /*0150*/ 	.word	0x00005320
        /*0154*/ 	.word	0x00000000
        /*0158*/ 	.word	0x00000000
        /*015c*/ 	.short	0x0101
        /*015e*/ 	.byte	0x3f
	.zero		1


	//   ....[14]....
        /*0160*/ 	.word	0x00011240
        /*0164*/ 	.word	0x0000000e
        /*0168*/ 	.word	0x00000018
        /*016c*/ 	.short	0x010a
        /*016e*/ 	.byte	0x3f
	.zero		1


	//   ....[15]....
        /*0170*/ 	.word	0x000115d0
        /*0174*/ 	.word	0x00000005
        /*0178*/ 	.word	0x00000048
        /*017c*/ 	.short	0x0101
        /*017e*/ 	.byte	0x3f
	.zero		1


	//   ....[16]....
        /*0180*/ 	.word	0x00011d30
        /*0184*/ 	.word	0x00000007
        /*0188*/ 	.word	0x00000000
        /*018c*/ 	.short	0x010a
        /*018e*/ 	.byte	0x3f
	.zero		1


	//   ....[17]....
        /*0190*/ 	.word	0x00011db0
        /*0194*/ 	.word	0x00000006
        /*0198*/ 	.word	0x00000000
        /*019c*/ 	.short	0x010a
        /*019e*/ 	.byte	0x3f
	.zero		1


	//   ....[18]....
        /*01a0*/ 	.word	0x00011e40
        /*01a4*/ 	.word	0x00000003
        /*01a8*/ 	.word	0x00000000
        /*01ac*/ 	.short	0x010a
        /*01ae*/ 	.byte	0x3f
	.zero		1


	//   ....[19]....
        /*01b0*/ 	.word	0x00011ea0
        /*01b4*/ 	.word	0x00000003
        /*01b8*/ 	.word	0x00000000
        /*01bc*/ 	.short	0x010a
        /*01be*/ 	.byte	0x3f
	.zero		1


	//   ....[20]....
        /*01c0*/ 	.word	0x00011f00
        /*01c4*/ 	.word	0x00000005
        /*01c8*/ 	.word	0x00000000
        /*01cc*/ 	.short	0x010a
        /*01ce*/ 	.byte	0x3f
	.zero		1


	//   ....[21]....
        /*01d0*/ 	.word	0x00011fd0
        /*01d4*/ 	.word	0x0000000e
        /*01d8*/ 	.word	0x00000018
        /*01dc*/ 	.short	0x010a
        /*01de*/ 	.byte	0x3f
	.zero		1


	//   ....[22]....
        /*01e0*/ 	.word	0x000120a0
        /*01e4*/ 	.word	0x00000007
        /*01e8*/ 	.word	0x00000000
        /*01ec*/ 	.short	0x010a
        /*01ee*/ 	.byte	0x3f
	.zero		1


	//   ....[23]....
        /*01f0*/ 	.word	0x000120f0
        /*01f4*/ 	.word	0x00000006
        /*01f8*/ 	.word	0x00000000
        /*01fc*/ 	.short	0x010a
        /*01fe*/ 	.byte	0x3f
	.zero		1


	//----- nvinfo : EIATTR_NUM_MBARRIERS
	.align		4
.L_35:
        /*0200*/ 	.byte	0x03, 0x38
        /*0202*/ 	.short	0x0008


	//----- nvinfo : EIATTR_EXIT_INSTR_OFFSETS
	.align		4
        /*0204*/ 	.byte	0x04, 0x1c
        /*0206*/ 	.short	(.L_37 - .L_36)


	//   ....[0]....
.L_36:
        /*0208*/ 	.word	0x000005b0


	//   ....[1]....
        /*020c*/ 	.word	0x00000e90


	//   ....[2]....
        /*0210*/ 	.word	0x00010870


	//   ....[3]....
        /*0214*/ 	.word	0x00010ed0


	//   ....[4]....
        /*0218*/ 	.word	0x00011e90


	//----- nvinfo : EIATTR_MAX_THREADS
	.align		4
.L_37:
        /*021c*/ 	.byte	0x04, 0x05
        /*021e*/ 	.short	(.L_39 - .L_38)
.L_38:
        /*0220*/ 	.word	0x00000180
        /*0224*/ 	.word	0x00000001
        /*0228*/ 	.word	0x00000001


	//----- nvinfo : EIATTR_CRS_STACK_SIZE
	.align		4
.L_39:
        /*022c*/ 	.byte	0x04, 0x1e
        /*022e*/ 	.short	(.L_41 - .L_40)
.L_40:
        /*0230*/ 	.word	0x00000000


	//----- nvinfo : EIATTR_CBANK_PARAM_SIZE
	.align		4
.L_41:
        /*0234*/ 	.byte	0x03, 0x19
        /*0236*/ 	.short	0x0470


	//----- nvinfo : EIATTR_PARAM_CBANK
	.align		4
        /*0238*/ 	.byte	0x04, 0x0a
        /*023a*/ 	.short	(.L_43 - .L_42)
	.align		4
.L_42:
        /*023c*/ 	.word	index@(.nv.constant0._ZN7cutlass13device_kernelINS_4gemm6kernel13GemmUniversalIN4cute5tupleIJiiiiEEENS1_10collective13CollectiveMmaINS1_34MainloopSm90TmaGmmaWarpSpecializedILi3ENS5_IJNS4_1CILi1EEESB_SB_EEENS1_35KernelTmaWarpSpecializedCooperativeEEENS5_IJNSA_ILi384EEENSA_ILi112EEENSA_ILi64EEEEEENS_6half_tENS5_IJlSB_lEEESJ_SK_NS4_8TiledMMAINS4_8MMA_AtomIJNS4_4SM904GMMA25MMA_64x16x16_F32F16F16_SSILNSO_5MajorE0ELSQ_0ELNSO_7ScaleInE1ELSR_1EEEEEENS4_6LayoutINS5_IJNSA_ILi2EEESB_SB_EEENS5_IJSB_NSA_ILi0EEESX_EEEEENS5_IJNS4_10UnderscoreES10_S10_EEEEENS4_13SM90_TMA_LOADENS4_14ComposedLayoutINS4_7SwizzleILi3ELi4ELi3EEENS4_18smem_ptr_flag_bitsILi16EEENSU_INS5_IJNSA_ILi8EEESH_EEENS5_IJSH_SB_EEEEEEEvNS4_8identityES13_S1D_vS1E_EENS_8epilogue10collective6detail29Sm90TmaWarpSpecializedAdapterINS1H_15DefaultEpilogueISJ_SK_SK_NS1G_6thread17LinearCombinationISJ_Li1EffLNS1L_9ScaleType4KindE0ELNS_15FloatRoundStyleE2ESJ_EENS1_15EpilogueDefaultEEEEEvvEEEEvNT_6ParamsE)
        /*0240*/ 	.short	0x0210
        /*0242*/ 	.short	0x0470


	//----- nvinfo : EIATTR_SW_WAR
	.align		4
.L_43:
        /*0244*/ 	.byte	0x04, 0x36
        /*0246*/ 	.short	(.L_45 - .L_44)
.L_44:
        /*0248*/ 	.word	0x00000008
.L_45:


//--------------------- .nv.callgraph             --------------------------
	.section	.nv.callgraph,"",@"SHT_CUDA_CALLGRAPH"
	.align	4
	.sectionentsize	8
	.align		4
        /*0000*/ 	.word	0x00000000
	.align		4
        /*0004*/ 	.word	0xffffffff
	.align		4
        /*0008*/ 	.word	index@(_ZN7cutlass13device_kernelINS_4gemm6kernel13GemmUniversalIN4cute5tupleIJiiiiEEENS1_10collective13CollectiveMmaINS1_34MainloopSm90TmaGmmaWarpSpecializedILi3ENS5_IJNS4_1CILi1EEESB_SB_EEENS1_35KernelTmaWarpSpecializedCooperativeEEENS5_IJNSA_ILi384EEENSA_ILi112EEENSA_ILi64EEEEEENS_6half_tENS5_IJlSB_lEEESJ_SK_NS4_8TiledMMAINS4_8MMA_AtomIJNS4_4SM904GMMA25MMA_64x16x16_F32F16F16_SSILNSO_5MajorE0ELSQ_0ELNSO_7ScaleInE1ELSR_1EEEEEENS4_6LayoutINS5_IJNSA_ILi2EEESB_SB_EEENS5_IJSB_NSA_ILi0EEESX_EEEEENS5_IJNS4_10UnderscoreES10_S10_EEEEENS4_13SM90_TMA_LOADENS4_14ComposedLayoutINS4_7SwizzleILi3ELi4ELi3EEENS4_18smem_ptr_flag_bitsILi16EEENSU_INS5_IJNSA_ILi8EEESH_EEENS5_IJSH_SB_EEEEEEEvNS4_8identityES13_S1D_vS1E_EENS_8epilogue10collective6detail29Sm90TmaWarpSpecializedAdapterINS1H_15DefaultEpilogueISJ_SK_SK_NS1G_6thread17LinearCombinationISJ_Li1EffLNS1L_9ScaleType4KindE0ELNS_15FloatRoundStyleE2ESJ_EENS1_15EpilogueDefaultEEEEEvvEEEEvNT_6ParamsE)
	.align		4
        /*000c*/ 	.word	index@(__assertfail)
	.align		4
        /*0010*/ 	.word	0x00000000
	.align		4
        /*0014*/ 	.word	0xfffffffe
	.align		4
        /*0018*/ 	.word	0x00000000
	.align		4
        /*001c*/ 	.word	0xfffffffd
	.align		4
        /*0020*/ 	.word	0x00000000
	.align		4
        /*0024*/ 	.word	0xfffffffc


//--------------------- .nv.constant4             --------------------------
	.section	.nv.constant4,"a",@progbits
	.align	8
	.align		8
.nv.constant4:
        /*0000*/ 	.dword	__assertfail
	.align		8
        /*0008*/ 	.dword	__unnamed_1
	.align		8
        /*0010*/ 	.dword	_ZN39_INTERNAL_948661e9_4_k_cu_120926b5_76254cuda3std3__45__cpo5beginE
	.align		8
        /*0018*/ 	.dword	_ZN39_INTERNAL_948661e9_4_k_cu_120926b5_76254cuda3std3__45__cpo3endE
	.align		8
        /*0020*/ 	.dword	_ZN39_INTERNAL_948661e9_4_k_cu_120926b5_76254cuda3std3__45__cpo6cbeginE
	.align		8
        /*0028*/ 	.dword	_ZN39_INTERNAL_948661e9_4_k_cu_120926b5_76254cuda3std3__45__cpo4cendE
	.align		8
        /*0030*/ 	.dword	_ZN39_INTERNAL_948661e9_4_k_cu_120926b5_76254cuda3std3__441_GLOBAL__N__948661e9_4_k_cu_120926b5_76256ignoreE
	.align		8
        /*0038*/ 	.dword	_ZN39_INTERNAL_948661e9_4_k_cu_120926b5_76254cuda3std3__419piecewise_constructE
	.align		8
        /*0040*/ 	.dword	_ZN39_INTERNAL_948661e9_4_k_cu_120926b5_76254cuda3std3__48in_placeE
	.align		8
        /*0048*/ 	.dword	_ZN39_INTERNAL_948661e9_4_k_cu_120926b5_76254cuda3std6ranges3__45__cpo4swapE
	.align		8
        /*0050*/ 	.dword	_ZN39_INTERNAL_948661e9_4_k_cu_120926b5_76254cuda3std6ranges3__45__cpo9iter_moveE
	.align		8
        /*0058*/ 	.dword	_ZN39_INTERNAL_948661e9_4_k_cu_120926b5_76254cute7productE
	.align		8
        /*0060*/ 	.dword	_ZN39_INTERNAL_948661e9_4_k_cu_120926b5_76254cute1_E
	.align		8
        /*0068*/ 	.dword	$str$22
	.align		8
        /*0070*/ 	.dword	$str$23


//--------------------- .text._ZN7cutlass13device_kernelINS_4gemm6kernel13GemmUniversalIN4cute5tupleIJiiiiEEENS1_10collective13CollectiveMmaINS1_34MainloopSm90TmaGmmaWarpSpecializedILi3ENS5_IJNS4_1CILi1EEESB_SB_EEENS1_35KernelTmaWarpSpecializedCooperativeEEENS5_IJNSA_ILi384EEENSA_ILi112EEENSA_ILi64EEEEEENS_6half_tENS5_IJlSB_lEEESJ_SK_NS4_8TiledMMAINS4_8MMA_AtomIJNS4_4SM904GMMA25MMA_64x16x16_F32F16F16_SSILNSO_5MajorE0ELSQ_0ELNSO_7ScaleInE1ELSR_1EEEEEENS4_6LayoutINS5_IJNSA_ILi2EEESB_SB_EEENS5_IJSB_NSA_ILi0EEESX_EEEEENS5_IJNS4_10UnderscoreES10_S10_EEEEENS4_13SM90_TMA_LOADENS4_14ComposedLayoutINS4_7SwizzleILi3ELi4ELi3EEENS4_18smem_ptr_flag_bitsILi16EEENSU_INS5_IJNSA_ILi8EEESH_EEENS5_IJSH_SB_EEEEEEEvNS4_8identityES13_S1D_vS1E_EENS_8epilogue10collective6detail29Sm90TmaWarpSpecializedAdapterINS1H_15DefaultEpilogueISJ_SK_SK_NS1G_6thread17LinearCombinationISJ_Li1EffLNS1L_9ScaleType4KindE0ELNS_15FloatRoundStyleE2ESJ_EENS1_15EpilogueDefaultEEEEEvvEEEEvNT_6ParamsE --------------------------
	.section	.text._ZN7cutlass13device_kernelINS_4gemm6kernel13GemmUniversalIN4cute5tupleIJiiiiEEENS1_10collective13CollectiveMmaINS1_34MainloopSm90TmaGmmaWarpSpecializedILi3ENS5_IJNS4_1CILi1EEESB_SB_EEENS1_35KernelTmaWarpSpecializedCooperativeEEENS5_IJNSA_ILi384EEENSA_ILi112EEENSA_ILi64EEEEEENS_6half_tENS5_IJlSB_lEEESJ_SK_NS4_8TiledMMAINS4_8MMA_AtomIJNS4_4SM904GMMA25MMA_64x16x16_F32F16F16_SSILNSO_5MajorE0ELSQ_0ELNSO_7ScaleInE1ELSR_1EEEEEENS4_6LayoutINS5_IJNSA_ILi2EEESB_SB_EEENS5_IJSB_NSA_ILi0EEESX_EEEEENS5_IJNS4_10UnderscoreES10_S10_EEEEENS4_13SM90_TMA_LOADENS4_14ComposedLayoutINS4_7SwizzleILi3ELi4ELi3EEENS4_18smem_ptr_flag_bitsILi16EEENSU_INS5_IJNSA_ILi8EEESH_EEENS5_IJSH_SB_EEEEEEEvNS4_8identityES13_S1D_vS1E_EENS_8epilogue10collective6detail29Sm90TmaWarpSpecializedAdapterINS1H_15DefaultEpilogueISJ_SK_SK_NS1G_6thread17LinearCombinationISJ_Li1EffLNS1L_9ScaleType4KindE0ELNS_15FloatRoundStyleE2ESJ_EENS1_15EpilogueDefaultEEEEEvvEEEEvNT_6ParamsE,"ax",@progbits
	.align	128
.text._ZN7cutlass13device_kernelINS_4gemm6kernel13GemmUniversalIN4cute5tupleIJiiiiEEENS1_10collective13CollectiveMmaINS1_34MainloopSm90TmaGmmaWarpSpecializedILi3ENS5_IJNS4_1CILi1EEESB_SB_EEENS1_35KernelTmaWarpSpecializedCooperativeEEENS5_IJNSA_ILi384EEENSA_ILi112EEENSA_ILi64EEEEEENS_6half_tENS5_IJlSB_lEEESJ_SK_NS4_8TiledMMAINS4_8MMA_AtomIJNS4_4SM904GMMA25MMA_64x16x16_F32F16F16_SSILNSO_5MajorE0ELSQ_0ELNSO_7ScaleInE1ELSR_1EEEEEENS4_6LayoutINS5_IJNSA_ILi2EEESB_SB_EEENS5_IJSB_NSA_ILi0EEESX_EEEEENS5_IJNS4_10UnderscoreES10_S10_EEEEENS4_13SM90_TMA_LOADENS4_14ComposedLayoutINS4_7SwizzleILi3ELi4ELi3EEENS4_18smem_ptr_flag_bitsILi16EEENSU_INS5_IJNSA_ILi8EEESH_EEENS5_IJSH_SB_EEEEEEEvNS4_8identityES13_S1D_vS1E_EENS_8epilogue10collective6detail29Sm90TmaWarpSpecializedAdapterINS1H_15DefaultEpilogueISJ_SK_SK_NS1G_6thread17LinearCombinationISJ_Li1EffLNS1L_9ScaleType4KindE0ELNS_15FloatRoundStyleE2ESJ_EENS1_15EpilogueDefaultEEEEEvvEEEEvNT_6ParamsE:
        .type           _ZN7cutlass13device_kernelINS_4gemm6kernel13GemmUniversalIN4cute5tupleIJiiiiEEENS1_10collective13CollectiveMmaINS1_34MainloopSm90TmaGmmaWarpSpecializedILi3ENS5_IJNS4_1CILi1EEESB_SB_EEENS1_35KernelTmaWarpSpecializedCooperativeEEENS5_IJNSA_ILi384EEENSA_ILi112EEENSA_ILi64EEEEEENS_6half_tENS5_IJlSB_lEEESJ_SK_NS4_8TiledMMAINS4_8MMA_AtomIJNS4_4SM904GMMA25MMA_64x16x16_F32F16F16_SSILNSO_5MajorE0ELSQ_0ELNSO_7ScaleInE1ELSR_1EEEEEENS4_6LayoutINS5_IJNSA_ILi2EEESB_SB_EEENS5_IJSB_NSA_ILi0EEESX_EEEEENS5_IJNS4_10UnderscoreES10_S10_EEEEENS4_13SM90_TMA_LOADENS4_14ComposedLayoutINS4_7SwizzleILi3ELi4ELi3EEENS4_18smem_ptr_flag_bitsILi16EEENSU_INS5_IJNSA_ILi8EEESH_EEENS5_IJSH_SB_EEEEEEEvNS4_8identityES13_S1D_vS1E_EENS_8epilogue10collective6detail29Sm90TmaWarpSpecializedAdapterINS1H_15DefaultEpilogueISJ_SK_SK_NS1G_6thread17LinearCombinationISJ_Li1EffLNS1L_9ScaleType4KindE0ELNS_15FloatRoundStyleE2ESJ_EENS1_15EpilogueDefaultEEEEEvvEEEEvNT_6ParamsE,@function
        .size           _ZN7cutlass13device_kernelINS_4gemm6kernel13GemmUniversalIN4cute5tupleIJiiiiEEENS1_10collective13CollectiveMmaINS1_34MainloopSm90TmaGmmaWarpSpecializedILi3ENS5_IJNS4_1CILi1EEESB_SB_EEENS1_35KernelTmaWarpSpecializedCooperativeEEENS5_IJNSA_ILi384EEENSA_ILi112EEENSA_ILi64EEEEEENS_6half_tENS5_IJlSB_lEEESJ_SK_NS4_8TiledMMAINS4_8MMA_AtomIJNS4_4SM904GMMA25MMA_64x16x16_F32F16F16_SSILNSO_5MajorE0ELSQ_0ELNSO_7ScaleInE1ELSR_1EEEEEENS4_6LayoutINS5_IJNSA_ILi2EEESB_SB_EEENS5_IJSB_NSA_ILi0EEESX_EEEEENS5_IJNS4_10UnderscoreES10_S10_EEEEENS4_13SM90_TMA_LOADENS4_14ComposedLayoutINS4_7SwizzleILi3ELi4ELi3EEENS4_18smem_ptr_flag_bitsILi16EEENSU_INS5_IJNSA_ILi8EEESH_EEENS5_IJSH_SB_EEEEEEEvNS4_8identityES13_S1D_vS1E_EENS_8epilogue10collective6detail29Sm90TmaWarpSpecializedAdapterINS1H_15DefaultEpilogueISJ_SK_SK_NS1G_6thread17LinearCombinationISJ_Li1EffLNS1L_9ScaleType4KindE0ELNS_15FloatRoundStyleE2ESJ_EENS1_15EpilogueDefaultEEEEEvvEEEEvNT_6ParamsE,(.L_x_394 - _ZN7cutlass13device_kernelINS_4gemm6kernel13GemmUniversalIN4cute5tupleIJiiiiEEENS1_10collective13CollectiveMmaINS1_34MainloopSm90TmaGmmaWarpSpecializedILi3ENS5_IJNS4_1CILi1EEESB_SB_EEENS1_35KernelTmaWarpSpecializedCooperativeEEENS5_IJNSA_ILi384EEENSA_ILi112EEENSA_ILi64EEEEEENS_6half_tENS5_IJlSB_lEEESJ_SK_NS4_8TiledMMAINS4_8MMA_AtomIJNS4_4SM904GMMA25MMA_64x16x16_F32F16F16_SSILNSO_5MajorE0ELSQ_0ELNSO_7ScaleInE1ELSR_1EEEEEENS4_6LayoutINS5_IJNSA_ILi2EEESB_SB_EEENS5_IJSB_NSA_ILi0EEESX_EEEEENS5_IJNS4_10UnderscoreES10_S10_EEEEENS4_13SM90_TMA_LOADENS4_14ComposedLayoutINS4_7SwizzleILi3ELi4ELi3EEENS4_18smem_ptr_flag_bitsILi16EEENSU_INS5_IJNSA_ILi8EEESH_EEENS5_IJSH_SB_EEEEEEEvNS4_8identityES13_S1D_vS1E_EENS_8epilogue10collective6detail29Sm90TmaWarpSpecializedAdapterINS1H_15DefaultEpilogueISJ_SK_SK_NS1G_6thread17LinearCombinationISJ_Li1EffLNS1L_9ScaleType4KindE0ELNS_15FloatRoundStyleE2ESJ_EENS1_15EpilogueDefaultEEEEEvvEEEEvNT_6ParamsE)
        .other          _ZN7cutlass13device_kernelINS_4gemm6kernel13GemmUniversalIN4cute5tupleIJiiiiEEENS1_10collective13CollectiveMmaINS1_34MainloopSm90TmaGmmaWarpSpecializedILi3ENS5_IJNS4_1CILi1EEESB_SB_EEENS1_35KernelTmaWarpSpecializedCooperativeEEENS5_IJNSA_ILi384EEENSA_ILi112EEENSA_ILi64EEEEEENS_6half_tENS5_IJlSB_lEEESJ_SK_NS4_8TiledMMAINS4_8MMA_AtomIJNS4_4SM904GMMA25MMA_64x16x16_F32F16F16_SSILNSO_5MajorE0ELSQ_0ELNSO_7ScaleInE1ELSR_1EEEEEENS4_6LayoutINS5_IJNSA_ILi2EEESB_SB_EEENS5_IJSB_NSA_ILi0EEESX_EEEEENS5_IJNS4_10UnderscoreES10_S10_EEEEENS4_13SM90_TMA_LOADENS4_14ComposedLayoutINS4_7SwizzleILi3ELi4ELi3EEENS4_18smem_ptr_flag_bitsILi16EEENSU_INS5_IJNSA_ILi8EEESH_EEENS5_IJSH_SB_EEEEEEEvNS4_8identityES13_S1D_vS1E_EENS_8epilogue10collective6detail29Sm90TmaWarpSpecializedAdapterINS1H_15DefaultEpilogueISJ_SK_SK_NS1G_6thread17LinearCombinationISJ_Li1EffLNS1L_9ScaleType4KindE0ELNS_15FloatRoundStyleE2ESJ_EENS1_15EpilogueDefaultEEEEEvvEEEEvNT_6ParamsE,@"STO_CUDA_ENTRY STV_DEFAULT"
_ZN7cutlass13device_kernelINS_4gemm6kernel13GemmUniversalIN4cute5tupleIJiiiiEEENS1_10collective13CollectiveMmaINS1_34MainloopSm90TmaGmmaWarpSpecializedILi3ENS5_IJNS4_1CILi1EEESB_SB_EEENS1_35KernelTmaWarpSpecializedCooperativeEEENS5_IJNSA_ILi384EEENSA_ILi112EEENSA_ILi64EEEEEENS_6half_tENS5_IJlSB_lEEESJ_SK_NS4_8TiledMMAINS4_8MMA_AtomIJNS4_4SM904GMMA25MMA_64x16x16_F32F16F16_SSILNSO_5MajorE0ELSQ_0ELNSO_7ScaleInE1ELSR_1EEEEEENS4_6LayoutINS5_IJNSA_ILi2EEESB_SB_EEENS5_IJSB_NSA_ILi0EEESX_EEEEENS5_IJNS4_10UnderscoreES10_S10_EEEEENS4_13SM90_TMA_LOADENS4_14ComposedLayoutINS4_7SwizzleILi3ELi4ELi3EEENS4_18smem_ptr_flag_bitsILi16EEENSU_INS5_IJNSA_ILi8EEESH_EEENS5_IJSH_SB_EEEEEEEvNS4_8identityES13_S1D_vS1E_EENS_8epilogue10collective6detail29Sm90TmaWarpSpecializedAdapterINS1H_15DefaultEpilogueISJ_SK_SK_NS1G_6thread17LinearCombinationISJ_Li1EffLNS1L_9ScaleType4KindE0ELNS_15FloatRoundStyleE2ESJ_EENS1_15EpilogueDefaultEEEEEvvEEEEvNT_6ParamsE:
[----:B------:R-:W0:Y:S01]  /*0000*/  LDC R1, c[0x0][0x28] ;  /* 0x00000a00ff017b82 */ /* 0x000e220000000800 */
[----:B------:R-:W1:Y:S01]  /*0010*/  S2R R3, SR_TID.X ;  /* 0x0000000000037919 */ /* 0x000e620000002100 */
[----:B------:R-:W-:Y:S01]  /*0020*/  ELECT P0, URZ, PT ;  /* 0x00000000003f782f */ /* 0x000fe20003800000 */
[----:B------:R-:W-:Y:S01]  /*0030*/  BSSY B0, `(.L_x_0) ;  /* 0x000000f000007945 */ /* 0x000fe20003800000 */
[--C-:B-1----:R-:W-:Y:S02]  /*0040*/  SHF.R.U32.HI R0, RZ, 0x5, R3.reuse ;  /* 0x00000005ff007819 */ /* 0x102fe40000011603 */
[----:B------:R-:W-:-:S03]  /*0050*/  SHF.R.U32.HI R3, RZ, 0x7, R3 ;  /* 0x00000007ff037819 */ /* 0x000fc60000011603 */
[----:B------:R-:W1:Y:S04]  /*0060*/  SHFL.IDX PT, R2, R0, RZ, 0x1f ;  /* 0x00001fff00027589 */ /* 0x000e6800000e0000 */
[----:B------:R2:W3:Y:S01]  /*0070*/  SHFL.IDX PT, R8, R3, RZ, 0x1f ;  /* 0x00001fff03087589 */ /* 0x0004e200000e0000 */
[----:B-1----:R-:W-:-:S13]  /*0080*/  ISETP.NE.OR P0, PT, R2, RZ, !P0 ;  /* 0x000000ff0200720c */ /* 0x002fda0004705670 */
[----:B0-23--:R-:W-:Y:S05]  /*0090*/  @P0 BRA `(.L_x_1) ;  /* 0x0000000000200947 */ /* 0x00dfea0003800000 */
[----:B------:R-:W-:Y:S02]  /*00a0*/  ULDC.64 UR4, c[0x0][0x198] ;  /* 0x0000660000047ab9 */ /* 0x000fe40000000a00 */
[----:B------:R-:W-:Y:S02]  /*00b0*/  UIADD3 UR6, UP0, UR4, 0xf0, URZ ;  /* 0x000000f004067890 */ /* 0x000fe4000ff1e03f */
[----:B------:R-:W-:Y:S02]  /*00c0*/  UIADD3 UR4, UP1, UR4, 0x1f0, URZ ;  /* 0x000001f004047890 */ /* 0x000fe4000ff3e03f */
[----:B------:R-:W-:Y:S02]  /*00d0*/  UIADD3.X UR7, URZ, UR5, URZ, UP0, !UPT ;  /* 0x000000053f077290 */ /* 0x000fe400087fe43f */
[----:B------:R-:W-:-:S07]  /*00e0*/  UIADD3.X UR5, URZ, UR5, URZ, UP1, !UPT ;  /* 0x000000053f057290 */ /* 0x000fce0008ffe43f */
[----:B------:R0:W-:Y:S02]  /*00f0*/  UTMACCTL.PF [UR6] ;  /* 0x00000000060079b9 */ /* 0x0001e40008040000 */
[----:B------:R0:W-:Y:S02]  /*0100*/  UTMACCTL.PF [UR4] ;  /* 0x00000000040079b9 */ /* 0x0001e40008040000 */
[----:B0-----:R-:W-:Y:S01]  /*0110*/  NOP ;  /* 0x0000000000007918 */ /* 0x001fe20000000000 */
.L_x_1:
[----:B------:R-:W-:Y:S05]  /*0120*/  BSYNC B0 ;  /* 0x0000000000007941 */ /* 0x000fea0003800000 */
.L_x_0:
[----:B------:R-:W0:Y:S02]  /*0130*/  SHFL.IDX PT, R3, R0, RZ, 0x1f ;  /* 0x00001fff00037589 */ /* 0x000e2400000e0000 */
[----:B0-----:R-:W-:-:S13]  /*0140*/  ISETP.NE.AND P0, PT, R3, RZ, PT ;  /* 0x000000ff0300720c */ /* 0x001fda0003f05270 */
[----:B------:R-:W-:Y:S05]  /*0150*/  @P0 BRA `(.L_x_2) ;  /* 0x0000000000500947 */ /* 0x000fea0003800000 */
[----:B------:R-:W0:Y:S01]  /*0160*/  S2UR UR8, SR_CgaCtaId ;  /* 0x00000000000879c3 */ /* 0x000e220000008800 */
[----:B------:R-:W-:Y:S01]  /*0170*/  UMOV UR4, 0x400 ;  /* 0x0000040000047882 */ /* 0x000fe20000000000 */
[----:B------:R-:W-:Y:S01]  /*0180*/  UMOV UR5, 0x1 ;  /* 0x0000000100057882 */ /* 0x000fe20000000000 */
[----:B------:R-:W-:Y:S01]  /*0190*/  UMOV UR6, 0x100 ;  /* 0x0000010000067882 */ /* 0x000fe20000000000 */
[----:B------:R-:W-:Y:S01]  /*01a0*/  ELECT P0, URZ, PT ;  /* 0x00000000003f782f */ /* 0x000fe20003800000 */
[----:B------:R-:W-:-:S04]  /*01b0*/  UIADD3 UR6, -UR6, 0x100000, URZ ;  /* 0x0010000006067890 */ /* 0x000fc8000fffe13f */
[----:B------:R-:W-:Y:S02]  /*01c0*/  USHF.L.U32 UR7, UR6, 0xb, URZ ;  /* 0x0000000b06077899 */ /* 0x000fe4000800063f */
[----:B------:R-:W-:Y:S02]  /*01d0*/  USHF.L.U32 UR6, UR6, 0x1, URZ ;  /* 0x0000000106067899 */ /* 0x000fe4000800063f */
[----:B0-----:R-:W-:Y:S02]  /*01e0*/  ULEA UR8, UR8, UR4, 0x18 ;  /* 0x0000000408087291 */ /* 0x001fe4000f8ec03f */
[----:B------:R-:W-:-:S04]  /*01f0*/  UIADD3 UR4, -UR5, 0x100000, URZ ;  /* 0x0010000005047890 */ /* 0x000fc8000fffe13f */
[----:B------:R-:W-:Y:S02]  /*0200*/  USHF.L.U32 UR5, UR4, 0xb, URZ ;  /* 0x0000000b04057899 */ /* 0x000fe4000800063f */
[----:B------:R-:W-:Y:S01]  /*0210*/  USHF.L.U32 UR4, UR4, 0x1, URZ ;  /* 0x0000000104047899 */ /* 0x000fe2000800063f */
[----:B------:R-:W0:Y:S11]  /*0220*/  FENCE.VIEW.ASYNC.S ;  /* 0x00000000000073c6 */ /* 0x000e360000000000 */
[----:B0-----:R0:W1:Y:S01]  /*0230*/  SYNCS.EXCH.64 URZ, [UR8], UR4 ;  /* 0x00000004083f75b2 */ /* 0x0010620008000100 */
[----:B------:R0:W2:Y:S01]  /*0240*/  SYNCS.EXCH.64 URZ, [UR8+0x18], UR6 ;  /* 0x00001806083f75b2 */ /* 0x0000a20008000100 */
[----:B------:R0:W3:Y:S01]  /*0250*/  SYNCS.EXCH.64 URZ, [UR8+0x8], UR4 ;  /* 0x00000804083f75b2 */ /* 0x0000e20008000100 */
[----:B------:R0:W4:Y:S01]  /*0260*/  SYNCS.EXCH.64 URZ, [UR8+0x20], UR6 ;  /* 0x00002006083f75b2 */ /* 0x0001220008000100 */
[----:B------:R0:W0:Y:S01]  /*0270*/  SYNCS.EXCH.64 URZ, [UR8+0x10], UR4 ;  /* 0x00001004083f75b2 */ /* 0x0000220008000100 */
[----:B------:R0:W0:Y:S01]  /*0280*/  SYNCS.EXCH.64 URZ, [UR8+0x28], UR6 ;  /* 0x00002806083f75b2 */ /* 0x0000220008000100 */
[----:B------:R-:W-:Y:S01]  /*0290*/  NOP ;  /* 0x0000000000007918 */ /* 0x000fe20000000000 */
.L_x_2:
[----:B------:R-:W5:Y:S01]  /*02a0*/  SHFL.IDX PT, R0, R0, RZ, 0x1f ;  /* 0x00001fff00007589 */ /* 0x000f6200000e0000 */
[----:B------:R-:W-:Y:S01]  /*02b0*/  ELECT P0, URZ, PT ;  /* 0x00000000003f782f */ /* 0x000fe20003800000 */
[----:B------:R-:W1:Y:S01]  /*02c0*/  LDC R4, c[0x0][0x65c] ;  /* 0x00019700ff047b82 */ /* 0x000e620000000800 */
[----:B------:R-:W-:Y:S01]  /*02d0*/  SHF.R.S32.HI R5, RZ, 0x1f, R2 ;  /* 0x0000001fff057819 */ /* 0x000fe20000011402 */
[----:B------:R-:W2:Y:S01]  /*02e0*/  S2R R3, SR_CTAID.Y ;  /* 0x0000000000037919 */ /* 0x000ea20000002600 */
[----:B0-----:R-:W-:Y:S01]  /*02f0*/  UMOV UR4, 0x20 ;  /* 0x0000002000047882 */ /* 0x001fe20000000000 */
[----:B------:R-:W-:Y:S01]  /*0300*/  ISETP.NE.AND P2, PT, R8, RZ, PT ;  /* 0x000000ff0800720c */ /* 0x000fe20003f45270 */
[----:B------:R-:W-:Y:S01]  /*0310*/  NOP ;  /* 0x0000000000007918 */ /* 0x000fe20000000000 */
[----:B------:R-:W-:Y:S01]  /*0320*/  LEA.HI R5, R5, R2, RZ, 0x2 ;  /* 0x0000000205057211 */ /* 0x000fe200078f10ff */
[----:B------:R-:W-:-:S03]  /*0330*/  NOP ;  /* 0x0000000000007918 */ /* 0x000fc60000000000 */
[----:B------:R-:W-:Y:S02]  /*0340*/  LOP3.LUT R5, R5, 0xfffffffc, RZ, 0xc0, !PT ;  /* 0xfffffffc05057812 */ /* 0x000fe400078ec0ff */
[----:B-----5:R-:W-:-:S03]  /*0350*/  ISETP.NE.OR P0, PT, R0, RZ, !P0 ;  /* 0x000000ff0000720c */ /* 0x020fc60004705670 */
[----:B------:R-:W-:Y:S01]  /*0360*/  IMAD.IADD R0, R2, 0x1, -R5 ;  /* 0x0000000102007824 */ /* 0x000fe200078e0a05 */
[----:B-1----:R-:W-:Y:S02]  /*0370*/  ISETP.NE.AND P3, PT, R4, 0x1, PT ;  /* 0x000000010400780c */ /* 0x002fe40003f65270 */
[----:B------:R-:W0:Y:S01]  /*0380*/  S2R R4, SR_CTAID.X ;  /* 0x0000000000047919 */ /* 0x000e220000002500 */
[----:B------:R-:W-:-:S06]  /*0390*/  MOV R5, RZ ;  /* 0x000000ff00057202 */ /* 0x000fcc0000000f00 */
[----:B------:R-:W-:Y:S01]  /*03a0*/  VOTEU.ALL UP0, P0 ;  /* 0x00000000003f7886 */ /* 0x000fe20000000000 */
[----:B------:R-:W-:-:S03]  /*03b0*/  VOTEU.ALL UP1, P0 ;  /* 0x00000000003f7886 */ /* 0x000fc60000020000 */
[----:B------:R-:W0:Y:S01]  /*03c0*/  @P3 LDC R19, c[0x0][0x10] ;  /* 0x00000400ff133b82 */ /* 0x000e220000000800 */
[----:B--2---:R-:W-:Y:S01]  /*03d0*/  @P3 IMAD.MOV.U32 R6, RZ, RZ, R3 ;  /* 0x000000ffff063224 */ /* 0x004fe200078e0003 */
[----:B------:R-:W-:Y:S01]  /*03e0*/  @!UP0 UMOV UR6, 0x400 ;  /* 0x0000040000068882 */ /* 0x000fe20000000000 */
[----:B------:R-:W-:-:S04]  /*03f0*/  @!UP0 UIADD3 UR4, -UR4, 0x100000, URZ ;  /* 0x0010000004048890 */ /* 0x000fc8000fffe13f */
[----:B------:R-:W-:Y:S02]  /*0400*/  @!UP0 USHF.L.U32 UR5, UR4, 0xb, URZ ;  /* 0x0000000b04058899 */ /* 0x000fe4000800063f */
[----:B------:R-:W-:Y:S01]  /*0410*/  @!UP0 USHF.L.U32 UR4, UR4, 0x1, URZ ;  /* 0x0000000104048899 */ /* 0x000fe2000800063f */
[----:B------:R-:W-:Y:S02]  /*0420*/  @P3 IMAD.MOV.U32 R7, RZ, RZ, RZ ;  /* 0x000000ffff073224 */ /* 0x000fe400078e00ff */
[----:B------:R-:W-:Y:S01]  /*0430*/  @P3 IMAD.MOV.U32 R17, RZ, RZ, RZ ;  /* 0x000000ffff113224 */ /* 0x000fe200078e00ff */
[----:B------:R-:W1:Y:S08]  /*0440*/  @!UP0 S2UR UR7, SR_CgaCtaId ;  /* 0x00000000000789c3 */ /* 0x000e700000008800 */
[----:B------:R-:W2:Y:S01]  /*0450*/  @!P3 LDC R9, c[0x0][0xc] ;  /* 0x00000300ff09bb82 */ /* 0x000ea20000000800 */
[----:B0-----:R-:W-:-:S04]  /*0460*/  @P3 IMAD.WIDE.U32 R18, R4, R19, R6 ;  /* 0x0000001304123225 */ /* 0x001fc800078e0006 */
[----:B------:R-:W-:Y:S01]  /*0470*/  @P3 IMAD.IADD R17, R19, 0x1, R17 ;  /* 0x0000000113113824 */ /* 0x000fe200078e0211 */
[----:B-1----:R-:W-:Y:S01]  /*0480*/  @!UP0 ULEA UR6, UR7, UR6, 0x18 ;  /* 0x0000000607068291 */ /* 0x002fe2000f8ec03f */
[----:B------:R-:W-:Y:S01]  /*0490*/  VOTEU.ALL UP0, P0 ;  /* 0x00000000003f7886 */ /* 0x000fe20000000000 */
[----:B------:R-:W-:-:S04]  /*04a0*/  ISETP.NE.AND P0, PT, R0, 0x3, PT ;  /* 0x000000030000780c */ /* 0x000fc80003f05270 */
[----:B------:R-:W-:Y:S01]  /*04b0*/  ISETP.EQ.OR P0, PT, R0, RZ, !P0 ;  /* 0x000000ff0000720c */ /* 0x000fe20004702670 */
[----:B--2---:R-:W-:-:S03]  /*04c0*/  @!P3 IMAD.WIDE.U32 R6, R9, R3, R4 ;  /* 0x000000030906b225 */ /* 0x004fc600078e0004 */
[C---:B------:R-:W-:Y:S01]  /*04d0*/  ISETP.EQ.AND P0, PT, R8.reuse, RZ, P0 ;  /* 0x000000ff0800720c */ /* 0x040fe20000702270 */
[----:B------:R-:W-:Y:S01]  /*04e0*/  VIADD R8, R8, 0xffffffff ;  /* 0xffffffff08087836 */ /* 0x000fe20000000000 */
[----:B------:R-:W0:Y:S02]  /*04f0*/  FENCE.VIEW.ASYNC.S ;  /* 0x00000000000073c6 */ /* 0x000e240000000000 */
[----:B0-----:R0:W3:Y:S01]  /*0500*/  @!UP0 SYNCS.EXCH.64 URZ, [UR6+0x40], UR4 ;  /* 0x00004004063f85b2 */ /* 0x0010e20008000100 */
[----:B------:R-:W-:Y:S01]  /*0510*/  @!P3 IMAD.MOV.U32 R18, RZ, RZ, R6 ;  /* 0x000000ffff12b224 */ /* 0x000fe200078e0006 */
[----:B------:R-:W-:Y:S01]  /*0520*/  SEL R16, RZ, 0x1, !P0 ;  /* 0x00000001ff107807 */ /* 0x000fe20004000000 */
[----:B------:R-:W-:Y:S01]  /*0530*/  @!P3 IMAD.MOV.U32 R17, RZ, RZ, R7 ;  /* 0x000000ffff11b224 */ /* 0x000fe200078e0007 */
[----:B------:R-:W-:-:S04]  /*0540*/  ISETP.GE.U32.AND P1, PT, R8, 0x2, PT ;  /* 0x000000020800780c */ /* 0x000fc80003f26070 */
[----:B------:R-:W-:Y:S01]  /*0550*/  SEL R16, R16, 0x2, P1 ;  /* 0x0000000210107807 */ /* 0x000fe20000800000 */
[----:B------:R0:W3:Y:S01]  /*0560*/  @!UP1 SYNCS.EXCH.64 URZ, [UR6+0x48], UR4 ;  /* 0x00004804063f95b2 */ /* 0x0000e20008000100 */
[----:B------:R-:W-:Y:S01]  /*0570*/  NOP ;  /* 0x0000000000007918 */ /* 0x000fe20000000000 */
[----:B---34-:R-:W-:Y:S06]  /*0580*/  BAR.SYNC.DEFER_BLOCKING 0x0 ;  /* 0x0000000000007b1d */ /* 0x018fec0000010000 */
[----:B------:R-:W-:Y:S05]  /*0590*/  @!P2 BRA `(.L_x_3) ;  /* 0x0000010000b8a947 */ /* 0x000fea0003800000 */
[----:B------:R-:W-:-:S13]  /*05a0*/  ISETP.GT.U32.AND P0, PT, R8, 0x1, PT ;  /* 0x000000010800780c */ /* 0x000fda0003f04070 */
[----:B0-----:R-:W-:Y:S05]  /*05b0*/  @P0 EXIT ;  /* 0x000000000000094d */ /* 0x001fea0003800000 */
[----:B------:R-:W-:Y:S01]  /*05c0*/  ULDC.64 UR4, c[0x0][0x650] ;  /* 0x0001940000047ab9 */ /* 0x000fe20000000a00 */
[----:B------:R-:W-:Y:S01]  /*05d0*/  PRMT R0, RZ, 0x7610, R0 ;  /* 0x00007610ff007816 */ /* 0x000fe20000000000 */
[----:B------:R-:W-:Y:S01]  /*05e0*/  IMAD.MOV.U32 R19, RZ, RZ, -0x1 ;  /* 0xffffffffff137424 */ /* 0x000fe200078e00ff */
[----:B------:R-:W-:Y:S01]  /*05f0*/  ISETP.GE.U32.AND P0, PT, R18, UR4, PT ;  /* 0x0000000412007c0c */ /* 0x000fe2000bf06070 */
[----:B------:R-:W-:Y:S01]  /*0600*/  IMAD.MOV.U32 R2, RZ, RZ, -0x1 ;  /* 0xffffffffff027424 */ /* 0x000fe200078e00ff */
[----:B------:R-:W-:Y:S02]  /*0610*/  MOV R22, 0xffffffff ;  /* 0xffffffff00167802 */ /* 0x000fe40000000f00 */
[----:B------:R-:W-:-:S13]  /*0620*/  ISETP.GE.U32.AND.EX P0, PT, R17, UR5, PT, P0 ;  /* 0x0000000511007c0c */ /* 0x000fda000bf06100 */
[----:B------:R-:W-:Y:S05]  /*0630*/  @P0 BRA `(.L_x_4) ;  /* 0x00000004005c0947 */ /* 0x000fea0003800000 */
[----:B------:R-:W0:Y:S01]  /*0640*/  LDC.64 R14, c[0x0][0x628] ;  /* 0x00018a00ff0e7b82 */ /* 0x000e220000000a00 */
[----:B------:R-:W-:Y:S02]  /*0650*/  IMAD.MOV.U32 R6, RZ, RZ, R18 ;  /* 0x000000ffff067224 */ /* 0x000fe400078e0012 */
[----:B------:R-:W-:-:S05]  /*0660*/  IMAD.MOV.U32 R7, RZ, RZ, R17 ;  /* 0x000000ffff077224 */ /* 0x000fca00078e0011 */
[----:B------:R-:W1:Y:S08]  /*0670*/  LDC R2, c[0x0][0x630] ;  /* 0x00018c00ff027b82 */ /* 0x000e700000000800 */
[----:B------:R-:W2:Y:S01]  /*0680*/  LDC.64 R20, c[0x0][0x620] ;  /* 0x00018800ff147b82 */ /* 0x000ea20000000a00 */
[----:B0-----:R-:W-:-:S04]  /*0690*/  ISETP.NE.U32.AND P0, PT, R14, RZ, PT ;  /* 0x000000ff0e00720c */ /* 0x001fc80003f05070 */
[----:B------:R-:W-:-:S13]  /*06a0*/  ISETP.NE.AND.EX P0, PT, R15, RZ, PT, P0 ;  /* 0x000000ff0f00720c */ /* 0x000fda0003f05300 */
[----:B-12---:R-:W-:Y:S05]  /*06b0*/  @!P0 BRA `(.L_x_5) ;  /* 0x0000000000288947 */ /* 0x006fea0003800000 */
[----:B------:R-:W0:Y:S02]  /*06c0*/  LDC R11, c[0x0][0x634] ;  /* 0x00018d00ff0b7b82 */ /* 0x000e240000000800 */
[----:B0-----:R-:W-:-:S04]  /*06d0*/  IADD3 R11, P0, R18, R11, RZ ;  /* 0x0000000b120b7210 */ /* 0x001fc80007f1e0ff */
[----:B------:R-:W-:-:S05]  /*06e0*/  IADD3.X R13, RZ, R17, RZ, P0, !PT ;  /* 0x00000011ff0d7210 */ /* 0x000fca00007fe4ff */
[----:B------:R-:W-:-:S04]  /*06f0*/  IMAD.WIDE.U32 R6, R13, R14, RZ ;  /* 0x0000000e0d067225 */ /* 0x000fc800078e00ff */
[----:B------:R-:W-:-:S04]  /*0700*/  IMAD.WIDE.U32 R8, P0, R11, R15, R6 ;  /* 0x0000000f0b087225 */ /* 0x000fc80007800006 */
[----:B------:R-:W-:-:S04]  /*0710*/  IMAD.WIDE.U32 R6, R11, R14, RZ ;  /* 0x0000000e0b067225 */ /* 0x000fc800078e00ff */
[----:B------:R-:W-:Y:S01]  /*0720*/  IMAD.X R11, RZ, RZ, RZ, P0 ;  /* 0x000000ffff0b7224 */ /* 0x000fe200000e06ff */
[----:B------:R-:W-:Y:S01]  /*0730*/  IADD3 RZ, P0, R7, R8, RZ ;  /* 0x0000000807ff7210 */ /* 0x000fe20007f1e0ff */
[----:B------:R-:W-:-:S04]  /*0740*/  IMAD.MOV.U32 R10, RZ, RZ, R9 ;  /* 0x000000ffff0a7224 */ /* 0x000fc800078e0009 */
[----:B------:R-:W-:-:S08]  /*0750*/  IMAD.WIDE.U32.X R6, R13, R15, R10, P0 ;  /* 0x0000000f0d067225 */ /* 0x000fd000000e040a */
.L_x_5:
[-CC-:B------:R-:W-:Y:S01]  /*0760*/  SHF.R.U64 R24, R6, R2.reuse, R7.reuse ;  /* 0x0000000206187219 */ /* 0x180fe20000001207 */
[----:B------:R-:W0:Y:S01]  /*0770*/  LDC.64 R22, c[0x0][0x640] ;  /* 0x00019000ff167b82 */ /* 0x000e220000000a00 */
[----:B------:R-:W-:Y:S01]  /*0780*/  SHF.R.U32.HI R2, RZ, R2, R7 ;  /* 0x00000002ff027219 */ /* 0x000fe20000011607 */
[----:B------:R-:W-:Y:S01]  /*0790*/  ULDC UR4, c[0x0][0x150] ;  /* 0x0000540000047ab9 */ /* 0x000fe20000000800 */
[----:B------:R-:W-:Y:S01]  /*07a0*/  IADD3 R9, P0, RZ, -R24, RZ ;  /* 0x80000018ff097210 */ /* 0x000fe20007f1e0ff */
[----:B------:R-:W-:Y:S01]  /*07b0*/  IMAD.MOV.U32 R19, RZ, RZ, R17 ;  /* 0x000000ffff137224 */ /* 0x000fe200078e0011 */
[----:B------:R-:W-:-:S03]  /*07c0*/  I2FP.F32.U32 R0, R4 ;  /* 0x0000000400007245 */ /* 0x000fc60000201000 */
[----:B------:R-:W-:Y:S01]  /*07d0*/  IMAD.X R11, RZ, RZ, ~R2, P0 ;  /* 0x000000ffff0b7224 */ /* 0x000fe200000e0e02 */
[----:B------:R-:W1:Y:S01]  /*07e0*/  LDC R8, c[0x0][0x618] ;  /* 0x00018600ff087b82 */ /* 0x000e620000000800 */
[----:B------:R-:W-:Y:S01]  /*07f0*/  FMUL R0, R0, UR4 ;  /* 0x0000000400007c20 */ /* 0x000fe20008400000 */
[----:B------:R-:W-:Y:S01]  /*0800*/  IMAD.WIDE.U32 R6, R9, R20, R18 ;  /* 0x0000001409067225 */ /* 0x000fe200078e0012 */
[----:B------:R-:W-:-:S03]  /*0810*/  ULDC UR4, c[0x0][0x154] ;  /* 0x0000550000047ab9 */ /* 0x000fc60000000800 */
[----:B------:R-:W-:Y:S01]  /*0820*/  IMAD R2, R11, R20, RZ ;  /* 0x000000140b027224 */ /* 0x000fe200078e02ff */
[----:B------:R-:W2:Y:S01]  /*0830*/  F2I.U32.TRUNC.NTZ R0, R0 ;  /* 0x0000000000007305 */ /* 0x000ea2000020f000 */
[----:B------:R-:W3:Y:S02]  /*0840*/  LDC R5, c[0x0][0x144] ;  /* 0x00005100ff057b82 */ /* 0x000ee40000000800 */
[----:B------:R-:W-:Y:S01]  /*0850*/  IMAD R9, R9, R21, R2 ;  /* 0x0000001509097224 */ /* 0x000fe200078e0202 */
[----:B------:R-:W-:Y:S02]  /*0860*/  I2FP.F32.U32 R2, R3 ;  /* 0x0000000300027245 */ /* 0x000fe40000201000 */
[----:B0-----:R-:W-:-:S03]  /*0870*/  ISETP.NE.U32.AND P0, PT, R22, RZ, PT ;  /* 0x000000ff1600720c */ /* 0x001fc60003f05070 */
[----:B------:R-:W0:Y:S01]  /*0880*/  LDC R11, c[0x0][0x608] ;  /* 0x00018200ff0b7b82 */ /* 0x000e220000000800 */
[----:B------:R-:W-:Y:S02]  /*0890*/  IADD3 R7, R7, R9, RZ ;  /* 0x0000000907077210 */ /* 0x000fe40007ffe0ff */
[----:B------:R-:W-:Y:S01]  /*08a0*/  ISETP.NE.AND.EX P0, PT, R23, RZ, PT, P0 ;  /* 0x000000ff1700720c */ /* 0x000fe20003f05300 */
[----:B--2---:R-:W-:-:S04]  /*08b0*/  IMAD.MOV R9, RZ, RZ, -R0 ;  /* 0x000000ffff097224 */ /* 0x004fc800078e0a00 */
[----:B------:R-:W2:Y:S01]  /*08c0*/  LDC R13, c[0x0][0x658] ;  /* 0x00019600ff0d7b82 */ /* 0x000ea20000000800 */
[-CC-:B-1----:R-:W-:Y:S02]  /*08d0*/  SHF.R.U64 R15, R6, R8.reuse, R7.reuse ;  /* 0x00000008060f7219 */ /* 0x182fe40000001207 */
[----:B------:R-:W-:-:S05]  /*08e0*/  SHF.R.U32.HI R6, RZ, R8, R7 ;  /* 0x00000008ff067219 */ /* 0x000fca0000011607 */
[----:B------:R-:W1:Y:S01]  /*08f0*/  LDC R12, c[0x0][0x148] ;  /* 0x00005200ff0c7b82 */ /* 0x000e620000000800 */
[----:B---3--:R-:W-:Y:S02]  /*0900*/  IMAD R0, R5, R9, R4 ;  /* 0x0000000905007224 */ /* 0x008fe400078e0204 */
[----:B------:R-:W-:Y:S01]  /*0910*/  FMUL R5, R2, UR4 ;  /* 0x0000000402057c20 */ /* 0x000fe20008400000 */
[----:B------:R-:W-:-:S04]  /*0920*/  IMAD.MOV.U32 R4, RZ, RZ, -0x1 ;  /* 0xffffffffff047424 */ /* 0x000fc800078e00ff */
[----:B------:R-:W3:Y:S01]  /*0930*/  LDC R19, c[0x0][0x600] ;  /* 0x00018000ff137b82 */ /* 0x000ee20000000800 */
[-CC-:B0-----:R-:W-:Y:S02]  /*0940*/  SHF.R.U64 R25, R15, R11.reuse, R6.reuse ;  /* 0x0000000b0f197219 */ /* 0x181fe40000001206 */
[----:B------:R-:W-:Y:S01]  /*0950*/  SHF.R.U32.HI R2, RZ, R11, R6 ;  /* 0x0000000bff027219 */ /* 0x000fe20000011606 */
[----:B------:R-:W-:Y:S01]  /*0960*/  IMAD.MOV.U32 R6, RZ, RZ, 0x1 ;  /* 0x00000001ff067424 */ /* 0x000fe200078e00ff */
[----:B------:R0:W4:Y:S03]  /*0970*/  F2I.U32.TRUNC.NTZ R11, R5 ;  /* 0x00000005000b7305 */ /* 0x000126000020f000 */
[----:B------:R-:W1:Y:S01]  /*0980*/  LDC R14, c[0x0][0x648] ;  /* 0x00019200ff0e7b82 */ /* 0x000e620000000800 */
[-C--:B--2---:R-:W-:Y:S02]  /*0990*/  SHF.L.U32 R4, R4, R13.reuse, RZ ;  /* 0x0000000d04047219 */ /* 0x084fe400000006ff */
[----:B------:R-:W-:-:S02]  /*09a0*/  SHF.R.U64 R26, R25, R13, R2 ;  /* 0x0000000d191a7219 */ /* 0x000fc40000001202 */
[----:B------:R-:W-:Y:S02]  /*09b0*/  LOP3.LUT R10, RZ, R4, RZ, 0x33, !PT ;  /* 0x00000004ff0a7212 */ /* 0x000fe400078e33ff */
[-C--:B0-----:R-:W-:Y:S01]  /*09c0*/  SHF.R.U32.HI R5, RZ, R13.reuse, R2 ;  /* 0x0000000dff057219 */ /* 0x081fe20000011602 */
[----:B------:R-:W0:Y:S01]  /*09d0*/  LDC R20, c[0x0][0x638] ;  /* 0x00018e00ff147b82 */ /* 0x000e220000000800 */
[----:B------:R-:W-:Y:S01]  /*09e0*/  SHF.L.U32 R2, R6, R13, RZ ;  /* 0x0000000d06027219 */ /* 0x000fe200000006ff */
[----:B------:R-:W-:-:S06]  /*09f0*/  IMAD.MOV.U32 R4, RZ, RZ, R26 ;  /* 0x000000ffff047224 */ /* 0x000fcc00078e001a */
[----:B------:R-:W2:Y:S01]  /*0a00*/  LDC R21, c[0x0][0x610] ;  /* 0x00018400ff157b82 */ /* 0x000ea20000000800 */
[----:B---34-:R-:W-:Y:S05]  /*0a10*/  @!P0 BRA `(.L_x_6) ;  /* 0x0000000000288947 */ /* 0x018fea0003800000 */
[----:B------:R-:W3:Y:S02]  /*0a20*/  LDC R9, c[0x0][0x64c] ;  /* 0x00019300ff097b82 */ /* 0x000ee40000000800 */
[----:B---3--:R-:W-:-:S04]  /*0a30*/  IADD3 R9, P0, R26, R9, RZ ;  /* 0x000000091a097210 */ /* 0x008fc80007f1e0ff */
        /* <DEDUP_REMOVED lines=8> */
.L_x_6:
[----:B-1----:R-:W-:Y:S01]  /*0ac0*/  SHF.R.U64 R4, R4, R14, R5 ;  /* 0x0000000e04047219 */ /* 0x002fe20000001205 */
[----:B------:R-:W-:Y:S01]  /*0ad0*/  IMAD.MOV R11, RZ, RZ, -R11 ;  /* 0x000000ffff0b7224 */ /* 0x000fe200078e0a0b */
[----:B------:R-:W-:Y:S01]  /*0ae0*/  LOP3.LUT R5, R25, R10, RZ, 0xc0, !PT ;  /* 0x0000000a19057212 */ /* 0x000fe200078ec0ff */
[----:B------:R-:W-:Y:S01]  /*0af0*/  VIADD R6, R19, 0xffffffff ;  /* 0xffffffff13067836 */ /* 0x000fe20000000000 */
[----:B------:R-:W-:Y:S01]  /*0b00*/  IADD3 R7, -R4, RZ, RZ ;  /* 0x000000ff04077210 */ /* 0x000fe20007ffe1ff */
[----:B------:R-:W-:Y:S02]  /*0b10*/  @P3 IMAD R0, R12, R11, R3 ;  /* 0x0000000b0c003224 */ /* 0x000fe400078e0203 */
[----:B------:R-:W-:Y:S01]  /*0b20*/  IMAD R5, R2, R4, R5 ;  /* 0x0000000402057224 */ /* 0x000fe200078e0205 */
[----:B------:R-:W-:Y:S01]  /*0b30*/  LOP3.LUT R3, R15, R6, RZ, 0xc0, !PT ;  /* 0x000000060f037212 */ /* 0x000fe200078ec0ff */
[----:B0-----:R-:W-:Y:S02]  /*0b40*/  IMAD R2, R7, R20, R26 ;  /* 0x0000001407027224 */ /* 0x001fe400078e021a */
[----:B--2---:R-:W-:-:S02]  /*0b50*/  IMAD R22, R5, R21, R0 ;  /* 0x0000001505167224 */ /* 0x004fc400078e0200 */
[----:B------:R-:W-:Y:S02]  /*0b60*/  IMAD R3, R2, R19, R3 ;  /* 0x0000001302037224 */ /* 0x000fe400078e0203 */
[----:B------:R-:W-:Y:S02]  /*0b70*/  IMAD.MOV.U32 R0, RZ, RZ, 0x1 ;  /* 0x00000001ff007424 */ /* 0x000fe400078e00ff */
[----:B------:R-:W-:Y:S01]  /*0b80*/  IMAD.MOV.U32 R2, RZ, RZ, R24 ;  /* 0x000000ffff027224 */ /* 0x000fe200078e0018 */
[----:B------:R-:W-:Y:S02]  /*0b90*/  SEL R19, R3, R22, !P3 ;  /* 0x0000001603137207 */ /* 0x000fe40005800000 */
[----:B------:R-:W-:-:S07]  /*0ba0*/  SEL R22, R22, R3, !P3 ;  /* 0x0000000316167207 */ /* 0x000fce0005800000 */
.L_x_4:
[----:B------:R-:W-:-:S08]  /*0bb0*/  NOP ;  /* 0x0000000000007918 */ /* 0x000fd00000000000 */
[----:B------:R-:W0:Y:S02]  /*0bc0*/  USETMAXREG.TRY_ALLOC.CTAPOOL UP0, 0xe8 ;  /* 0x000000e8000079c8 */ /* 0x000e240008000600 */
[----:B0-----:R-:W-:-:S13]  /*0bd0*/  PLOP3.LUT P0, PT, PT, PT, UP0, 0x80, 0x0 ;  /* 0x000000000000781c */ /* 0x001fda0003f0f008 */
[----:B------:R-:W-:Y:S05]  /*0be0*/  @!P0 BRA `(.L_x_4) ;  /* 0xfffffffc00f08947 */ /* 0x000fea000383ffff */
[----:B------:R-:W-:Y:S01]  /*0bf0*/  ULDC.64 UR4, c[0x0][0x598] ;  /* 0x0001660000047ab9 */ /* 0x000fe20000000a00 */
[----:B------:R-:W-:Y:S01]  /*0c00*/  ULDC.64 UR40, c[0x0][0x208] ;  /* 0x0000820000287ab9 */ /* 0x000fe20000000a00 */
[----:B------:R-:W-:-:S04]  /*0c10*/  ISETP.NE.U32.AND P0, PT, RZ, UR4, PT ;  /* 0x00000004ff007c0c */ /* 0x000fc8000bf05070 */
[----:B------:R-:W-:-:S13]  /*0c20*/  ISETP.NE.AND.EX P0, PT, RZ, UR5, PT, P0 ;  /* 0x00000005ff007c0c */ /* 0x000fda000bf05300 */
[----:B------:R-:W-:Y:S05]  /*0c30*/  @!P0 BRA `(.L_x_7) ;  /* 0x00000000001c8947 */ /* 0x000fea0003800000 */
[----:B------:R-:W0:Y:S02]  /*0c40*/  LDC.64 R4, c[0x0][0x598] ;  /* 0x00016600ff047b82 */ /* 0x000e240000000a00 */
[----:B0-----:R-:W2:Y:S02]  /*0c50*/  LDG.E.64 R4, desc[UR40][R4.64] ;  /* 0x0000002804047981 */ /* 0x001ea4000c1e1b00 */
[----:B--2---:R-:W-:-:S04]  /*0c60*/  ISETP.NE.U32.AND P0, PT, R4, RZ, PT ;  /* 0x000000ff0400720c */ /* 0x004fc80003f05070 */
[----:B------:R-:W-:-:S13]  /*0c70*/  ISETP.NE.AND.EX P0, PT, R5, RZ, PT, P0 ;  /* 0x000000ff0500720c */ /* 0x000fda0003f05300 */
[----:B------:R-:W-:Y:S05]  /*0c80*/  @!P0 BRA `(.L_x_7) ;  /* 0x0000000000088947 */ /* 0x000fea0003800000 */
[----:B------:R0:W5:Y:S01]  /*0c90*/  LD.E R192, desc[UR40][R4.64] ;  /* 0x0000002804c07980 */ /* 0x000162000c101900 */
[----:B------:R-:W-:Y:S05]  /*0ca0*/  BRA `(.L_x_8) ;  /* 0x0000000000247947 */ /* 0x000fea0003800000 */
.L_x_7:
[----:B------:R-:W-:Y:S02]  /*0cb0*/  ULDC.64 UR4, c[0x0][0x588] ;  /* 0x0001620000047ab9 */ /* 0x000fe40000000a00 */
[----:B------:R-:W-:-:S04]  /*0cc0*/  ISETP.NE.U32.AND P0, PT, RZ, UR4, PT ;  /* 0x00000004ff007c0c */ /* 0x000fc8000bf05070 */
[----:B------:R-:W-:-:S13]  /*0cd0*/  ISETP.NE.AND.EX P0, PT, RZ, UR5, PT, P0 ;  /* 0x00000005ff007c0c */ /* 0x000fda000bf05300 */
[----:B------:R-:W-:Y:S05]  /*0ce0*/  @!P0 BRA `(.L_x_9) ;  /* 0x00000000000c8947 */ /* 0x000fea0003800000 */
[----:B------:R-:W0:Y:S02]  /*0cf0*/  LDC.64 R192, c[0x0][0x588] ;  /* 0x00016200ffc07b82 */ /* 0x000e240000000a00 */
[----:B0-----:R1:W5:Y:S01]  /*0d00*/  LDG.E R192, desc[UR40][R192.64] ;  /* 0x00000028c0c07981 */ /* 0x001362000c1e1900 */
[----:B------:R-:W-:Y:S05]  /*0d10*/  BRA `(.L_x_8) ;  /* 0x0000000000087947 */ /* 0x000fea0003800000 */
.L_x_9:
[----:B------:R-:W-:Y:S02]  /*0d20*/  ULDC UR4, c[0x0][0x580] ;  /* 0x0001600000047ab9 */ /* 0x000fe40000000800 */
[----:B------:R-:W-:-:S07]  /*0d30*/  IMAD.U32 R192, RZ, RZ, UR4 ;  /* 0x00000004ffc07e24 */ /* 0x000fce000f8e00ff */
.L_x_8:
[----:B------:R-:W-:Y:S02]  /*0d40*/  ULDC.64 UR4, c[0x0][0x5a0] ;  /* 0x0001680000047ab9 */ /* 0x000fe40000000a00 */
[----:B------:R-:W-:-:S04]  /*0d50*/  ISETP.NE.U32.AND P0, PT, RZ, UR4, PT ;  /* 0x00000004ff007c0c */ /* 0x000fc8000bf05070 */
[----:B------:R-:W-:-:S13]  /*0d60*/  ISETP.NE.AND.EX P0, PT, RZ, UR5, PT, P0 ;  /* 0x00000005ff007c0c */ /* 0x000fda000bf05300 */
[----:B------:R-:W-:Y:S05]  /*0d70*/  @!P0 BRA `(.L_x_10) ;  /* 0x00000000001c8947 */ /* 0x000fea0003800000 */
[----:B0-----:R-:W0:Y:S02]  /*0d80*/  LDC.64 R4, c[0x0][0x5a0] ;  /* 0x00016800ff047b82 */ /* 0x001e240000000a00 */
[----:B0-----:R-:W2:Y:S02]  /*0d90*/  LDG.E.64 R4, desc[UR40][R4.64] ;  /* 0x0000002804047981 */ /* 0x001ea4000c1e1b00 */
[----:B--2---:R-:W-:-:S04]  /*0da0*/  ISETP.NE.U32.AND P0, PT, R4, RZ, PT ;  /* 0x000000ff0400720c */ /* 0x004fc80003f05070 */
[----:B------:R-:W-:-:S13]  /*0db0*/  ISETP.NE.AND.EX P0, PT, R5, RZ, PT, P0 ;  /* 0x000000ff0500720c */ /* 0x000fda0003f05300 */
[----:B------:R-:W-:Y:S05]  /*0dc0*/  @!P0 BRA `(.L_x_10) ;  /* 0x0000000000088947 */ /* 0x000fea0003800000 */
[----:B------:R0:W5:Y:S01]  /*0dd0*/  LD.E R23, desc[UR40][R4.64] ;  /* 0x0000002804177980 */ /* 0x000162000c101900 */
[----:B------:R-:W-:Y:S05]  /*0de0*/  BRA `(.L_x_11) ;  /* 0x0000000000247947 */ /* 0x000fea0003800000 */
.L_x_10:
[----:B------:R-:W-:Y:S02]  /*0df0*/  ULDC.64 UR4, c[0x0][0x590] ;  /* 0x0001640000047ab9 */ /* 0x000fe40000000a00 */
[----:B------:R-:W-:-:S04]  /*0e00*/  ISETP.NE.U32.AND P0, PT, RZ, UR4, PT ;  /* 0x00000004ff007c0c */ /* 0x000fc8000bf05070 */
[----:B------:R-:W-:-:S13]  /*0e10*/  ISETP.NE.AND.EX P0, PT, RZ, UR5, PT, P0 ;  /* 0x00000005ff007c0c */ /* 0x000fda000bf05300 */
[----:B------:R-:W-:Y:S05]  /*0e20*/  @!P0 BRA `(.L_x_12) ;  /* 0x00000000000c8947 */ /* 0x000fea0003800000 */
[----:B0-----:R-:W0:Y:S02]  /*0e30*/  LDC.64 R4, c[0x0][0x590] ;  /* 0x00016400ff047b82 */ /* 0x001e240000000a00 */
[----:B0-----:R2:W5:Y:S01]  /*0e40*/  LDG.E R23, desc[UR40][R4.64] ;  /* 0x0000002804177981 */ /* 0x001562000c1e1900 */
[----:B------:R-:W-:Y:S05]  /*0e50*/  BRA `(.L_x_11) ;  /* 0x0000000000087947 */ /* 0x000fea0003800000 */
.L_x_12:
[----:B------:R-:W-:Y:S02]  /*0e60*/  ULDC UR4, c[0x0][0x584] ;  /* 0x0001610000047ab9 */ /* 0x000fe40000000800 */
[----:B------:R-:W-:-:S07]  /*0e70*/  IMAD.U32 R23, RZ, RZ, UR4 ;  /* 0x00000004ff177e24 */ /* 0x000fce000f8e00ff */
.L_x_11:
[----:B------:R-:W-:-:S13]  /*0e80*/  LOP3.LUT P0, RZ, R0, 0xff, RZ, 0xc0, !PT ;  /* 0x000000ff00ff7812 */ /* 0x000fda000780c0ff */
[----:B------:R-:W-:Y:S05]  /*0e90*/  @!P0 EXIT ;  /* 0x000000000000894d */ /* 0x000fea0003800000 */
[----:B------:R-:W-:Y:S01]  /*0ea0*/  ULDC UR4, c[0x0][0x28c] ;  /* 0x0000a30000047ab9 */ /* 0x000fe20000000800 */
[----:B-1----:R-:W-:Y:S01]  /*0eb0*/  LOP3.LUT R193, R16, 0x1, RZ, 0xfc, !PT ;  /* 0x0000000110c17812 */ /* 0x002fe200078efcff */
[----:B------:R-:W-:Y:S01]  /*0ec0*/  UIADD3 UR4, UR4, 0x3f, URZ ;  /* 0x0000003f04047890 */ /* 0x000fe2000fffe03f */
[----:B------:R-:W-:Y:S01]  /*0ed0*/  UMOV UR36, URZ ;  /* 0x0000003f00247c82 */ /* 0x000fe20008000000 */
[----:B------:R-:W-:Y:S02]  /*0ee0*/  UMOV UR37, URZ ;  /* 0x0000003f00257c82 */ /* 0x000fe40008000000 */
[----:B------:R-:W-:-:S04]  /*0ef0*/  USHF.R.S32.HI UR5, URZ, 0x1f, UR4 ;  /* 0x0000001f3f057899 */ /* 0x000fc80008011404 */
[----:B------:R-:W-:-:S04]  /*0f00*/  ULEA.HI UR5, UR5, UR4, URZ, 0x6 ;  /* 0x0000000405057291 */ /* 0x000fc8000f8f303f */
[----:B------:R-:W-:-:S12]  /*0f10*/  USHF.R.S32.HI UR38, URZ, 0x6, UR5 ;  /* 0x000000063f267899 */ /* 0x000fd80008011405 */
.L_x_360:
[----:B-1----:R-:W1:Y:S01]  /*0f20*/  S2R R0, SR_TID.X ;  /* 0x0000000000007919 */ /* 0x002e620000002100 */
[----:B---3--:R-:W3:Y:S01]  /*0f30*/  S2UR UR6, SR_CgaCtaId ;  /* 0x00000000000679c3 */ /* 0x008ee20000008800 */
[----:B------:R-:W-:Y:S02]  /*0f40*/  UMOV UR39, 0x400 ;  /* 0x0000040000277882 */ /* 0x000fe40000000000 */
[----:B---3--:R-:W-:Y:S01]  /*0f50*/  ULEA UR39, UR6, UR39, 0x18 ;  /* 0x0000002706277291 */ /* 0x008fe2000f8ec03f */
[----:B-1----:R-:W-:-:S04]  /*0f60*/  LOP3.LUT R0, R0, 0x80, RZ, 0xc0, !PT ;  /* 0x0000008000007812 */ /* 0x002fc800078ec0ff */
[----:B------:R-:W-:-:S06]  /*0f70*/  SHF.R.U32.HI R0, RZ, 0x7, R0 ;  /* 0x00000007ff007819 */ /* 0x000fcc0000011600 */
[----:B------:R-:W1:Y:S02]  /*0f80*/  SHFL.IDX PT, R0, R0, RZ, 0x1f ;  /* 0x00001fff00007589 */ /* 0x000e6400000e0000 */
[----:B-1----:R-:W-:-:S13]  /*0f90*/  R2UR UR4, R0 ;  /* 0x00000000000472ca */ /* 0x002fda00000e0000 */
[----:B------:R-:W-:-:S04]  /*0fa0*/  ULEA.HI UR5, UR4, UR4, URZ, 0x1 ;  /* 0x0000000404057291 */ /* 0x000fc8000f8f083f */
[----:B------:R-:W-:-:S04]  /*0fb0*/  ULOP3.LUT UR5, UR5, 0x7fffe, URZ, 0xc0, !UPT ;  /* 0x0007fffe05057892 */ /* 0x000fc8000f8ec03f */
[----:B------:R-:W-:-:S03]  /*0fc0*/  UIADD3 UR5, UR4, -UR5, URZ ;  /* 0x8000000504057290 */ /* 0x000fc6000fffe03f */
[----:B------:R-:W-:Y:S01]  /*0fd0*/  ULDC UR4, c[0x0][0x28c] ;  /* 0x0000a30000047ab9 */ /* 0x000fe20000000800 */
[----:B------:R-:W-:Y:S01]  /*0fe0*/  ULEA UR5, UR5, UR39, 0xd ;  /* 0x0000002705057291 */ /* 0x000fe2000f8e683f */
[----:B------:R-:W-:-:S03]  /*0ff0*/  ISETP.LT.AND P0, PT, RZ, UR4, PT ;  /* 0x00000004ff007c0c */ /* 0x000fc6000bf01270 */
[----:B------:R-:W-:-:S04]  /*1000*/  UIADD3 UR5, UR5, 0x100, URZ ;  /* 0x0000010005057890 */ /* 0x000fc8000fffe03f */
[----:B------:R-:W-:-:S04]  /*1010*/  USHF.R.U32.HI UR5, URZ, 0x4, UR5 ;  /* 0x000000043f057899 */ /* 0x000fc80008011605 */
[----:B------:R-:W-:Y:S02]  /*1020*/  ULOP3.LUT UR42, UR5, 0x3fff, URZ, 0xc0, !UPT ;  /* 0x00003fff052a7892 */ /* 0x000fe4000f8ec03f */
[----:B--2-45:R-:W-:Y:S10]  /*1030*/  @P0 BRA `(.L_x_13) ;  /* 0x0000000000400947 */ /* 0x034ff40003800000 */
[----:B------:R-:W-:Y:S01]  /*1040*/  MOV R0, 0x0 ;  /* 0x0000000000007802 */ /* 0x000fe20000000f00 */
[----:B------:R-:W-:Y:S01]  /*1050*/  ULDC.64 UR4, c[0x4][0x68] ;  /* 0x01001a0000047ab9 */ /* 0x000fe20000000a00 */
[----:B------:R-:W-:Y:S01]  /*1060*/  ULDC.64 UR6, c[0x4][0x8] ;  /* 0x0100020000067ab9 */ /* 0x000fe20000000a00 */
[----:B0-2---:R-:W-:Y:S01]  /*1070*/  MOV R4, UR4 ;  /* 0x0000000400047c02 */ /* 0x005fe20008000f00 */
[----:B------:R0:W1:Y:S01]  /*1080*/  LDC.64 R14, c[0x4][R0] ;  /* 0x01000000000e7b82 */ /* 0x0000620000000a00 */
[----:B------:R-:W-:Y:S01]  /*1090*/  IMAD.U32 R5, RZ, RZ, UR5 ;  /* 0x00000005ff057e24 */ /* 0x000fe2000f8e00ff */
[----:B------:R-:W-:Y:S01]  /*10a0*/  ULDC.64 UR4, c[0x4][0x70] ;  /* 0x01001c0000047ab9 */ /* 0x000fe20000000a00 */
[----:B------:R-:W-:Y:S01]  /*10b0*/  IMAD.U32 R10, RZ, RZ, UR6 ;  /* 0x00000006ff0a7e24 */ /* 0x000fe2000f8e00ff */
[----:B------:R-:W-:Y:S01]  /*10c0*/  MOV R11, UR7 ;  /* 0x00000007000b7c02 */ /* 0x000fe20008000f00 */
[----:B------:R-:W-:Y:S02]  /*10d0*/  IMAD.U32 R6, RZ, RZ, UR4 ;  /* 0x00000004ff067e24 */ /* 0x000fe4000f8e00ff */
[----:B------:R-:W-:-:S02]  /*10e0*/  IMAD.U32 R7, RZ, RZ, UR5 ;  /* 0x00000005ff077e24 */ /* 0x000fc4000f8e00ff */
[----:B------:R-:W-:Y:S02]  /*10f0*/  IMAD.MOV.U32 R8, RZ, RZ, 0x1e1 ;  /* 0x000001e1ff087424 */ /* 0x000fe400078e00ff */
[----:B------:R-:W-:Y:S02]  /*1100*/  IMAD.MOV.U32 R12, RZ, RZ, 0x1 ;  /* 0x00000001ff0c7424 */ /* 0x000fe400078e00ff */
[----:B0-----:R-:W-:-:S07]  /*1110*/  IMAD.MOV.U32 R13, RZ, RZ, RZ ;  /* 0x000000ffff0d7224 */ /* 0x001fce00078e00ff */
[----:B------:R-:W-:-:S07]  /*1120*/  LEPC R20, `(.L_x_13) ;  /* 0x000000001014794e */ /* 0x000fce0000000000 */
[----:B-1---5:R-:W-:Y:S05]  /*1130*/  CALL.ABS.NOINC R14 ;  /* 0x000000000e007343 */ /* 0x022fea0003c00000 */
.L_x_13:
[----:B------:R-:W-:-:S13]  /*1140*/  ISETP.NE.AND P0, PT, R193, 0x3, PT ;  /* 0x00000003c100780c */ /* 0x000fda0003f05270 */
[----:B------:R-:W-:Y:S05]  /*1150*/  @!P0 BRA `(.L_x_14) ;  /* 0x0000000000048947 */ /* 0x000fea0003800000 */
[----:B------:R-:W-:Y:S01]  /*1160*/  BPT.TRAP 0x1 ;  /* 0x000000040000795c */ /* 0x000fe20000300000 */
.L_x_14:
[----:B------:R-:W-:Y:S01]  /*1170*/  IMAD.U32 R3, RZ, RZ, UR37 ;  /* 0x00000025ff037e24 */ /* 0x000fe2000f8e00ff */
[----:B------:R-:W-:-:S04]  /*1180*/  MOV R0, UR36 ;  /* 0x0000002400007c02 */ /* 0x000fc80008000f00 */
[----:B------:R-:W-:Y:S02]  /*1190*/  LEA R3, R3, UR39, 0x3 ;  /* 0x0000002703037c11 */ /* 0x000fe4000f8e18ff */
[----:B------:R-:W-:-:S04]  /*11a0*/  SHF.L.U32 R0, R0, 0x1f, RZ ;  /* 0x0000001f00007819 */ /* 0x000fc800000006ff */
[----:B------:R1:W3:Y:S01]  /*11b0*/  SYNCS.PHASECHK.TRANS64.TRYWAIT P1, [R3+URZ], R0 ;  /* 0x00000000030075a7 */ /* 0x0002e2000802017f */
[----:B------:R-:W-:Y:S05]  /*11c0*/  @!P0 BRA `(.L_x_15) ;  /* 0x0000000000048947 */ /* 0x000fea0003800000 */
[----:B------:R-:W-:Y:S01]  /*11d0*/  BPT.TRAP 0x1 ;  /* 0x000000040000795c */ /* 0x000fe20000300000 */
.L_x_15:
[----:B---3--:R-:W-:Y:S05]  /*11e0*/  @P1 BRA `(.L_x_16) ;  /* 0x0000000000081947 */ /* 0x008fea0003800000 */
[----:B------:R-:W3:Y:S02]  /*11f0*/  SYNCS.PHASECHK.TRANS64.TRYWAIT P1, [R3+URZ], R0 ;  /* 0x00000000030075a7 */ /* 0x000ee4000802017f */
[----:B---3--:R-:W-:Y:S05]  /*1200*/  @!P1 BRA `(.L_x_17) ;  /* 0x0000010c00249947 */ /* 0x008fea0003800000 */
.L_x_16:
[----:B------:R-:W-:-:S04]  /*1210*/  UISETP.LT.AND UP0, UPT, UR38, 0x1, UPT ;  /* 0x000000012600788c */ /* 0x000fc8000bf01270 */
[----:B------:R-:W-:-:S06]  /*1220*/  USEL UR4, UR38, 0x1, UP0 ;  /* 0x0000000126047887 */ /* 0x000fcc0008000000 */
[----:B-1-3--:R-:W-:Y:S01]  /*1230*/  IMAD.U32 R0, RZ, RZ, UR4 ;  /* 0x00000004ff007e24 */ /* 0x00afe2000f8e00ff */
[----:B------:R-:W-:Y:S05]  /*1240*/  WARPSYNC.ALL ;  /* 0x0000000000007948 */ /* 0x000fea0003800000 */
[----:B------:R-:W-:-:S04]  /*1250*/  IADD3 R0, -R0, UR38, RZ ;  /* 0x0000002600007c10 */ /* 0x000fc8000fffe1ff */
[----:B------:R-:W-:Y:S01]  /*1260*/  ISETP.GE.AND P1, PT, R0, 0x1, PT ;  /* 0x000000010000780c */ /* 0x000fe20003f26270 */
[----:B------:R-:W-:Y:S01]  /*1270*/  UIADD3 UR5, UR39, 0x24100, URZ ;  /* 0x0002410027057890 */ /* 0x000fe2000fffe03f */
[----:B------:R-:W-:Y:S01]  /*1280*/  WARPGROUP.ARRIVE ;  /* 0x00000000000079c5 */ /* 0x000fe20000000000 */
[----:B------:R-:W-:Y:S02]  /*1290*/  ULOP3.LUT UR4, UR42, 0x10000, URZ, 0xfc, !UPT ;  /* 0x000100002a047892 */ /* 0x000fe4000f8efc3f */
[----:B------:R-:W-:Y:S02]  /*12a0*/  USHF.R.U32.HI UR5, URZ, 0x4, UR5 ;  /* 0x000000043f057899 */ /* 0x000fe40008011605 */
[----:B------:R-:W-:Y:S02]  /*12b0*/  UIMAD UR7, UR37, 0xc00, UR4 ;  /* 0x00000c00250778a4 */ /* 0x000fe4000f8e0204 */
[----:B------:R-:W-:Y:S01]  /*12c0*/  ULOP3.LUT UR5, UR5, 0x3fff, URZ, 0xc0, !UPT ;  /* 0x00003fff05057892 */ /* 0x000fe2000f8ec03f */
[----:B------:R-:W-:Y:S01]  /*12d0*/  UMOV UR29, 0x40000040 ;  /* 0x40000040001d7882 */ /* 0x000fe20000000000 */
[----:B------:R-:W-:-:S02]  /*12e0*/  UMOV UR31, 0x40000040 ;  /* 0x40000040001f7882 */ /* 0x000fc40000000000 */
[----:B------:R-:W-:Y:S01]  /*12f0*/  ULOP3.LUT UR5, UR5, 0x10000, URZ, 0xfc, !UPT ;  /* 0x0001000005057892 */ /* 0x000fe2000f8efc3f */
[----:B------:R-:W-:Y:S01]  /*1300*/  UMOV UR28, UR7 ;  /* 0x00000007001c7c82 */ /* 0x000fe20008000000 */
[----:B------:R-:W-:Y:S02]  /*1310*/  UMOV UR33, UR29 ;  /* 0x0000001d00217c82 */ /* 0x000fe40008000000 */
[----:B------:R-:W-:Y:S01]  /*1320*/  UIMAD UR6, UR37, 0x380, UR5 ;  /* 0x00000380250678a4 */ /* 0x000fe2000f8e0205 */
[----:B------:R-:W-:Y:S01]  /*1330*/  UMOV UR32, UR28 ;  /* 0x0000001c00207c82 */ /* 0x000fe20008000000 */
[----:B------:R-:W-:Y:S02]  /*1340*/  UMOV UR35, 0x40000040 ;  /* 0x4000004000237882 */ /* 0x000fe40000000000 */
[----:B------:R-:W-:Y:S02]  /*1350*/  UIADD3 UR34, UR6, 0x80, URZ ;  /* 0x0000008006227890 */ /* 0x000fe4000fffe03f */
[----:B------:R-:W-:-:S02]  /*1360*/  UIADD3 UR26, UR6, 0x100, URZ ;  /* 0x00000100061a7890 */ /* 0x000fc4000fffe03f */
[----:B------:R-:W-:Y:S01]  /*1370*/  UMOV UR30, UR6 ;  /* 0x00000006001e7c82 */ /* 0x000fe20008000000 */
[----:B------:R-:W-:Y:S01]  /*1380*/  UMOV UR24, UR28 ;  /* 0x0000001c00187c82 */ /* 0x000fe20008000000 */
[----:B------:R-:W-:Y:S01]  /*1390*/  HGMMA.64x16x16.F32 R184, gdesc[UR28], RZ, !UPT, gsb0 ;  /* 0x002000001cb879f0 */ /* 0x000fe2000c0008ff */
[----:B------:R-:W-:Y:S01]  /*13a0*/  UMOV UR25, UR29 ;  /* 0x0000001d00197c82 */ /* 0x000fe20008000000 */
[----:B------:R-:W-:Y:S01]  /*13b0*/  UMOV UR27, 0x40000040 ;  /* 0x40000040001b7882 */ /* 0x000fe20000000000 */
[----:B------:R-:W-:Y:S01]  /*13c0*/  UIADD3 UR22, UR6, 0x180, URZ ;  /* 0x0000018006167890 */ /* 0x000fe2000fffe03f */
[----:B------:R-:W-:Y:S01]  /*13d0*/  UMOV UR20, UR28 ;  /* 0x0000001c00147c82 */ /* 0x000fe20008000000 */
        /* <DEDUP_REMOVED lines=14> */
[----:B------:R-:W-:-:S02]  /*14c0*/  WARPGROUP.DEPBAR.LE gsb0, 0x0 ;  /* 0x00008000000079c5 */ /* 0x000fc40000010000 */
[----:B------:R-:W-:-:S06]  /*14d0*/  WARPGROUP.ARRIVE ;  /* 0x00000000000079c5 */ /* 0x000fcc0000000000 */
[----:B------:R-:W-:Y:S03]  /*14e0*/  HGMMA.64x16x16.F32 R160, gdesc[UR32], RZ, !UPT, gsb0 ;  /* 0x0020000020a079f0 */ /* 0x000fe6000c0008ff */
[----:B------:R-:W-:Y:S02]  /*14f0*/  WARPGROUP.DEPBAR.LE gsb0, 0x0 ;  /* 0x00008000000079c5 */ /* 0x000fe40000010000 */
[----:B------:R-:W-:-:S06]  /*1500*/  WARPGROUP.ARRIVE ;  /* 0x00000000000079c5 */ /* 0x000fcc0000000000 */
[----:B------:R-:W-:Y:S03]  /*1510*/  HGMMA.64x16x16.F32 R136, gdesc[UR24], RZ, !UPT, gsb0 ;  /* 0x00200000188879f0 */ /* 0x000fe6000c0008ff */
[----:B------:R-:W-:Y:S02]  /*1520*/  WARPGROUP.DEPBAR.LE gsb0, 0x0 ;  /* 0x00008000000079c5 */ /* 0x000fe40000010000 */
[----:B------:R-:W-:-:S06]  /*1530*/  WARPGROUP.ARRIVE ;  /* 0x00000000000079c5 */ /* 0x000fcc0000000000 */
[----:B------:R-:W-:Y:S03]  /*1540*/  HGMMA.64x16x16.F32 R112, gdesc[UR20], RZ, !UPT, gsb0 ;  /* 0x00200000147079f0 */ /* 0x000fe6000c0008ff */
[----:B------:R-:W-:Y:S02]  /*1550*/  WARPGROUP.DEPBAR.LE gsb0, 0x0 ;  /* 0x00008000000079c5 */ /* 0x000fe40000010000 */
[----:B------:R-:W-:-:S06]  /*1560*/  WARPGROUP.ARRIVE ;  /* 0x00000000000079c5 */ /* 0x000fcc0000000000 */
[----:B------:R-:W-:Y:S01]  /*1570*/  HGMMA.64x16x16.F32 R88, gdesc[UR8], RZ, !UPT, gsb0 ;  /* 0x00200000085879f0 */ /* 0x000fe2000c0008ff */
[----:B------:R-:W-:Y:S02]  /*1580*/  UIADD3 UR8, UR7, 0x400, URZ ;  /* 0x0000040007087890 */ /* 0x000fe4000fffe03f */
[----:B------:R-:W-:Y:S02]  /*1590*/  WARPGROUP.DEPBAR.LE gsb0, 0x0 ;  /* 0x00008000000079c5 */ /* 0x000fe40000010000 */
[----:B------:R-:W-:-:S06]  /*15a0*/  WARPGROUP.ARRIVE ;  /* 0x00000000000079c5 */ /* 0x000fcc0000000000 */
[----:B------:R-:W-:Y:S03]  /*15b0*/  HGMMA.64x16x16.F32 R64, gdesc[UR12], RZ, !UPT, gsb0 ;  /* 0x002000000c4079f0 */ /* 0x000fe6000c0008ff */
[----:B------:R-:W-:Y:S02]  /*15c0*/  WARPGROUP.DEPBAR.LE gsb0, 0x0 ;  /* 0x00008000000079c5 */ /* 0x000fe40000010000 */
[----:B------:R-:W-:-:S06]  /*15d0*/  WARPGROUP.ARRIVE ;  /* 0x00000000000079c5 */ /* 0x000fcc0000000000 */
[----:B------:R-:W-:Y:S01]  /*15e0*/  HGMMA.64x16x16.F32 R40, gdesc[UR16], RZ, !UPT, gsb0 ;  /* 0x00200000102879f0 */ /* 0x000fe2000c0008ff */
[----:B------:R-:W-:Y:S01]  /*15f0*/  UMOV UR16, UR8 ;  /* 0x0000000800107c82 */ /* 0x000fe20008000000 */
[----:B------:R-:W-:Y:S01]  /*1600*/  UMOV UR17, 0x40000040 ;  /* 0x4000004000117882 */ /* 0x000fe20000000000 */
[----:B------:R-:W-:Y:S01]  /*1610*/  UMOV UR12, UR16 ;  /* 0x00000010000c7c82 */ /* 0x000fe20008000000 */
        /* <DEDUP_REMOVED lines=11> */
[----:B------:R-:W-:-:S02]  /*16d0*/  WARPGROUP.DEPBAR.LE gsb0, 0x0 ;  /* 0x00008000000079c5 */ /* 0x000fc40000010000 */
[----:B------:R-:W-:-:S06]  /*16e0*/  WARPGROUP.ARRIVE ;  /* 0x00000000000079c5 */ /* 0x000fcc0000000000 */
[----:B------:R-:W-:Y:S03]  /*16f0*/  HGMMA.64x16x16.F32 R32, gdesc[UR16], RZ, !UPT, gsb0 ;  /* 0x00200000102079f0 */ /* 0x000fe6000c0008ff */
[----:B------:R-:W-:Y:S02]  /*1700*/  WARPGROUP.DEPBAR.LE gsb0, 0x0 ;  /* 0x00008000000079c5 */ /* 0x000fe40000010000 */
[----:B------:R-:W-:-:S06]  /*1710*/  WARPGROUP.ARRIVE ;  /* 0x00000000000079c5 */ /* 0x000fcc0000000000 */
[----:B------:R-:W-:Y:S01]  /*1720*/  HGMMA.64x16x16.F32 R56, gdesc[UR12], RZ, !UPT, gsb0 ;  /* 0x002000000c3879f0 */ /* 0x000fe2000c0008ff */
[----:B------:R-:W-:Y:S01]  /*1730*/  UIADD3 UR12, UR7, 0x2, URZ ;  /* 0x00000002070c7890 */ /* 0x000fe2000fffe03f */
[----:B------:R-:W-:Y:S01]  /*1740*/  UMOV UR13, 0x40000040 ;  /* 0x40000040000d7882 */ /* 0x000fe20000000000 */
        /* <DEDUP_REMOVED lines=13> */
[----:B------:R-:W-:Y:S01]  /*1820*/  UMOV UR32, UR12 ;  /* 0x0000000c00207c82 */ /* 0x000fe20008000000 */
[----:B------:R-:W-:Y:S01]  /*1830*/  UMOV UR33, UR13 ;  /* 0x0000000d00217c82 */ /* 0x000fe20008000000 */
        /* <DEDUP_REMOVED lines=15> */
[----:B------:R-:W-:Y:S01]  /*1930*/  HGMMA.64x16x16.F32 R168, gdesc[UR28], RZ, !UPT, gsb0 ;  /* 0x002000001ca879f0 */ /* 0x000fe2000c0008ff */
[----:B------:R-:W-:Y:S01]  /*1940*/  UMOV UR30, UR34 ;  /* 0x00000022001e7c82 */ /* 0x000fe20008000000 */
[----:B------:R-:W-:Y:S01]  /*1950*/  UMOV UR31, UR35 ;  /* 0x00000023001f7c82 */ /* 0x000fe20008000000 */
[----:B------:R-:W-:Y:S01]  /*1960*/  UIADD3 UR34, UR6, 0x302, URZ ;  /* 0x0000030206227890 */ /* 0x000fe2000fffe03f */
[----:B------:R-:W-:Y:S01]  /*1970*/  UMOV UR35, 0x40000040 ;  /* 0x4000004000237882 */ /* 0x000fe20000000000 */
[----:B------:R-:W-:Y:S02]  /*1980*/  WARPGROUP.DEPBAR.LE gsb0, 0x0 ;  /* 0x00008000000079c5 */ /* 0x000fe40000010000 */
        /* <DEDUP_REMOVED lines=9> */
[----:B------:R-:W-:Y:S01]  /*1a20*/  UIADD3 UR26, UR6, 0x102, URZ ;  /* 0x00000102061a7890 */ /* 0x000fe2000fffe03f */
[----:B------:R-:W-:Y:S01]  /*1a30*/  UMOV UR24, UR12 ;  /* 0x0000000c00187c82 */ /* 0x000fe20008000000 */
[----:B------:R-:W-:Y:S01]  /*1a40*/  UMOV UR25, UR13 ;  /* 0x0000000d00197c82 */ /* 0x000fe20008000000 */
        /* <DEDUP_REMOVED lines=31> */
[----:B------:R-:W-:Y:S03]  /*1c40*/  HGMMA.64x16x16.F32 R184, gdesc[UR12], R184, gsb0 ;  /* 0x002000000cb879f0 */ /* 0x000fe600080008b8 */
        /* <DEDUP_REMOVED lines=8> */
[----:B------:R-:W-:Y:S01]  /*1cd0*/  HGMMA.64x16x16.F32 R112, gdesc[UR8], R112, gsb0 ;  /* 0x00200000087079f0 */ /* 0x000fe20008000870 */
[----:B------:R-:W-:Y:S02]  /*1ce0*/  UIADD3 UR8, UR7, 0x402, URZ ;  /* 0x0000040207087890 */ /* 0x000fe4000fffe03f */
        /* <DEDUP_REMOVED lines=25> */
[----:B------:R-:W-:Y:S03]  /*1e80*/  HGMMA.64x16x16.F32 R32, gdesc[UR32], R32, gsb0 ;  /* 0x00200000202079f0 */ /* 0x000fe60008000820 */
[----:B------:R-:W-:Y:S02]  /*1e90*/  WARPGROUP.DEPBAR.LE gsb0, 0x0 ;  /* 0x00008000000079c5 */ /* 0x000fe40000010000 */
[----:B------:R-:W-:-:S06]  /*1ea0*/  WARPGROUP.ARRIVE ;  /* 0x00000000000079c5 */ /* 0x000fcc0000000000 */
[----:B------:R-:W-:Y:S01]  /*1eb0*/  HGMMA.64x16x16.F32 R56, gdesc[UR16], R56, gsb0 ;  /* 0x00200000103879f0 */ /* 0x000fe20008000838 */
[----:B------:R-:W-:Y:S01]  /*1ec0*/  UIADD3 UR16, UR7, 0x4, URZ ;  /* 0x0000000407107890 */ /* 0x000fe2000fffe03f */
[----:B------:R-:W-:Y:S01]  /*1ed0*/  UMOV UR17, 0x40000040 ;  /* 0x4000004000117882 */ /* 0x000fe20000000000 */
        /* <DEDUP_REMOVED lines=30> */
[----:B------:R-:W-:Y:S01]  /*20c0*/  HGMMA.64x16x16.F32 R168, gdesc[UR12], R168, gsb0 ;  /* 0x002000000ca879f0 */ /* 0x000fe200080008a8 */
[----:B------:R-:W-:Y:S01]  /*20d0*/  UMOV UR14, UR18 ;  /* 0x00000012000e7c82 */ /* 0x000fe20008000000 */
[----:B------:R-:W-:Y:S01]  /*20e0*/  UMOV UR15, UR19 ;  /* 0x00000013000f7c82 */ /* 0x000fe20008000000 */
[----:B------:R-:W-:Y:S01]  /*20f0*/  UIADD3 UR18, UR6, 0x4, URZ ;  /* 0x0000000406127890 */ /* 0x000fe2000fffe03f */
[----:B------:R-:W-:Y:S01]  /*2100*/  UMOV UR19, 0x40000040 ;  /* 0x4000004000137882 */ /* 0x000fe20000000000 */
[----:B------:R-:W-:Y:S02]  /*2110*/  WARPGROUP.DEPBAR.LE gsb0, 0x0 ;  /* 0x00008000000079c5 */ /* 0x000fe40000010000 */
[----:B------:R-:W-:-:S06]  /*2120*/  WARPGROUP.ARRIVE ;  /* 0x00000000000079c5 */ /* 0x000fcc0000000000 */
[----:B------:R-:W-:Y:S01]  /*2130*/  HGMMA.64x16x16.F32 R144, gdesc[UR20], R144, gsb0 ;  /* 0x00200000149079f0 */ /* 0x000fe20008000890 */
[----:B------:R-:W-:Y:S01]  /*2140*/  UIADD3 UR22, UR6, 0x84, URZ ;  /* 0x0000008406167890 */ /* 0x000fe2000fffe03f */
[----:B------:R-:W-:Y:S01]  /*2150*/  UMOV UR20, UR16 ;  /* 0x0000001000147c82 */ /* 0x000fe20008000000 */
[----:B------:R-:W-:Y:S01]  /*2160*/  UMOV UR21, UR17 ;  /* 0x0000001100157c82 */ /* 0x000fe20008000000 */
        /* <DEDUP_REMOVED lines=157> */
[----:B------:R-:W-:Y:S02]  /*2b40*/  UIADD3 UR6, UR7, 0x406, URZ ;  /* 0x0000040607067890 */ /* 0x000fe4000fffe03f */
[----:B------:R-:W-:Y:S01]  /*2b50*/  UIADD3 UR7, UR7, 0x806, URZ ;  /* 0x0000080607077890 */ /* 0x000fe2000fffe03f */
        /* <DEDUP_REMOVED lines=92> */
[----:B------:R-:W-:Y:S05]  /*3120*/  @!P1 BRA `(.L_x_18) ;  /* 0x0000002000489947 */ /* 0x000fea0003800000 */
[----:B------:R-:W-:Y:S01]  /*3130*/  UIADD3 UR7, UR37, 0x1, URZ ;  /* 0x0000000125077890 */ /* 0x000fe2000fffe03f */
[----:B------:R-:W-:-:S03]  /*3140*/  IMAD.MOV.U32 R3, RZ, RZ, R0 ;  /* 0x000000ffff037224 */ /* 0x000fc600078e0000 */
[----:B------:R-:W-:-:S04]  /*3150*/  UISETP.NE.AND UP0, UPT, UR7, 0x3, UPT ;  /* 0x000000030700788c */ /* 0x000fc8000bf05270 */
[----:B------:R-:W-:Y:S02]  /*3160*/  USEL UR6, URZ, 0x1, UP0 ;  /* 0x000000013f067887 */ /* 0x000fe40008000000 */
[----:B------:R-:W-:Y:S02]  /*3170*/  USEL UR7, UR7, URZ, UP0 ;  /* 0x0000003f07077287 */ /* 0x000fe40008000000 */
[----:B------:R-:W-:-:S06]  /*3180*/  ULOP3.LUT UR6, UR36, UR6, URZ, 0x3c, !UPT ;  /* 0x0000000624067292 */ /* 0x000fcc000f8e3c3f */
[----:B------:R-:W-:Y:S01]  /*3190*/  IMAD.U32 R6, RZ, RZ, UR6 ;  /* 0x00000006ff067e24 */ /* 0x000fe2000f8e00ff */
[----:B------:R-:W-:-:S06]  /*31a0*/  UMOV UR6, UR37 ;  /* 0x0000002500067c82 */ /* 0x000fcc0008000000 */
.L_x_25:
[----:B-1----:R-:W-:Y:S05]  /*31b0*/  @!P0 BRA `(.L_x_19) ;  /* 0x0000000000048947 */ /* 0x002fea0003800000 */
[----:B------:R-:W-:Y:S01]  /*31c0*/  BPT.TRAP 0x1 ;  /* 0x000000040000795c */ /* 0x000fe20000300000 */
.L_x_19:
[----:B------:R-:W-:Y:S01]  /*31d0*/  ULEA UR8, UR7, UR39, 0x3 ;  /* 0x0000002707087291 */ /* 0x000fe2000f8e183f */
[----:B0-2---:R-:W-:-:S08]  /*31e0*/  SHF.L.U32 R4, R6, 0x1f, RZ ;  /* 0x0000001f06047819 */ /* 0x005fd000000006ff */
[----:B------:R0:W1:Y:S01]  /*31f0*/  SYNCS.PHASECHK.TRANS64.TRYWAIT P1, [UR8], R4 ;  /* 0x00000004ff0075a7 */ /* 0x0000620008020148 */
[----:B------:R-:W-:Y:S05]  /*3200*/  @!P0 BRA `(.L_x_20) ;  /* 0x0000000000048947 */ /* 0x000fea0003800000 */
[----:B------:R-:W-:Y:S01]  /*3210*/  BPT.TRAP 0x1 ;  /* 0x000000040000795c */ /* 0x000fe20000300000 */
.L_x_20:
[----:B-1----:R-:W-:Y:S05]  /*3220*/  @P1 BRA `(.L_x_21) ;  /* 0x0000000000081947 */ /* 0x002fea0003800000 */
[----:B------:R-:W1:Y:S02]  /*3230*/  SYNCS.PHASECHK.TRANS64.TRYWAIT P1, [UR8], R4 ;  /* 0x00000004ff0075a7 */ /* 0x000e640008020148 */
[----:B-1----:R-:W-:Y:S05]  /*3240*/  @!P1 BRA `(.L_x_22) ;  /* 0x000000ec00289947 */ /* 0x002fea0003800000 */
.L_x_21:
[----:B------:R-:W-:Y:S01]  /*3250*/  UIMAD UR42, UR7, 0xc00, UR4 ;  /* 0x00000c00072a78a4 */ /* 0x000fe2000f8e0204 */
[----:B------:R-:W-:Y:S01]  /*3260*/  WARPGROUP.ARRIVE ;  /* 0x00000000000079c5 */ /* 0x000fe20000000000 */
[----:B------:R-:W-:Y:S01]  /*3270*/  UIMAD UR43, UR7, 0x380, UR5 ;  /* 0x00000380072b78a4 */ /* 0x000fe2000f8e0205 */
[----:B------:R-:W-:Y:S01]  /*3280*/  UMOV UR29, 0x40000040 ;  /* 0x40000040001d7882 */ /* 0x000fe20000000000 */
[----:B------:R-:W-:Y:S02]  /*3290*/  UMOV UR31, 0x40000040 ;  /* 0x40000040001f7882 */ /* 0x000fe40000000000 */
[----:B------:R-:W-:Y:S01]  /*32a0*/  UIADD3 UR26, UR43, 0x80, URZ ;  /* 0x000000802b1a7890 */ /* 0x000fe2000fffe03f */
[----:B------:R-:W-:Y:S02]  /*32b0*/  UMOV UR28, UR42 ;  /* 0x0000002a001c7c82 */ /* 0x000fe40008000000 */
[----:B------:R-:W-:Y:S01]  /*32c0*/  UMOV UR30, UR43 ;  /* 0x0000002b001e7c82 */ /* 0x000fe20008000000 */
[----:B------:R-:W-:Y:S01]  /*32d0*/  UMOV UR24, UR28 ;  /* 0x0000001c00187c82 */ /* 0x000fe20008000000 */
[----:B------:R-:W-:Y:S01]  /*32e0*/  HGMMA.64x16x16.F32 R184, gdesc[UR28], R184, gsb0 ;  /* 0x002000001cb879f0 */ /* 0x000fe200080008b8 */
        /* <DEDUP_REMOVED lines=126> */
[----:B------:R-:W-:Y:S01]  /*3ad0*/  UMOV UR28, UR16 ;  /* 0x00000010001c7c82 */ /* 0x000fe20008000000 */
[----:B------:R-:W-:Y:S01]  /*3ae0*/  UMOV UR29, 0x40000040 ;  /* 0x40000040001d7882 */ /* 0x000fe20000000000 */
        /* <DEDUP_REMOVED lines=276> */
[----:B------:R-:W-:Y:S01]  /*4c30*/  UIADD3 UR42, UR42, 0x806, URZ ;  /* 0x000008062a2a7890 */ /* 0x000fe2000fffe03f */
        /* <DEDUP_REMOVED lines=78> */
[----:B------:R-:W-:Y:S01]  /*5120*/  BPT.TRAP 0x1 ;  /* 0x000000040000795c */ /* 0x000fe20000300000 */
.L_x_23:
[----:B------:R-:W-:Y:S01]  /*5130*/  ULEA UR8, UR6, UR39, 0x3 ;  /* 0x0000002706087291 */ /* 0x000fe2000f8e183f */
[----:B------:R-:W-:-:S03]  /*5140*/  ISETP.GT.U32.AND P1, PT, R16, 0x1, PT ;  /* 0x000000011000780c */ /* 0x000fc60003f24070 */
[----:B------:R-:W-:-:S04]  /*5150*/  UIADD3 UR8, UR8, 0x18, URZ ;  /* 0x0000001808087890 */ /* 0x000fc8000fffe03f */
[----:B------:R-:W-:-:S09]  /*5160*/  UPRMT UR8, URZ, 0x654, UR8 ;  /* 0x000006543f087896 */ /* 0x000fd20008000008 */
[----:B------:R-:W-:Y:S01]  /*5170*/  SYNCS.ARRIVE.TRANS64.RED.A1T0 RZ, [UR8], RZ ;  /* 0x000000ffffff79a7 */ /* 0x000fe20008100408 */
[----:B------:R-:W-:Y:S05]  /*5180*/  @P1 BRA `(.L_x_24) ;  /* 0x0000000000041947 */ /* 0x000fea0003800000 */
[----:B------:R-:W-:Y:S01]  /*5190*/  BPT.TRAP 0x1 ;  /* 0x000000040000795c */ /* 0x000fe20000300000 */
.L_x_24:
[----:B------:R-:W-:Y:S01]  /*51a0*/  UIADD3 UR7, UR7, 0x1, URZ ;  /* 0x0000000107077890 */ /* 0x000fe2000fffe03f */
[C---:B------:R-:W-:Y:S01]  /*51b0*/  ISETP.GT.AND P1, PT, R3.reuse, 0x1, PT ;  /* 0x000000010300780c */ /* 0x040fe20003f24270 */
[----:B------:R-:W-:Y:S01]  /*51c0*/  UIADD3 UR6, UR6, 0x1, URZ ;  /* 0x0000000106067890 */ /* 0x000fe2000fffe03f */
[----:B------:R-:W-:Y:S01]  /*51d0*/  VIADD R3, R3, 0xffffffff ;  /* 0xffffffff03037836 */ /* 0x000fe20000000000 */
[----:B------:R-:W-:Y:S02]  /*51e0*/  UISETP.NE.AND UP0, UPT, UR7, 0x3, UPT ;  /* 0x000000030700788c */ /* 0x000fe4000bf05270 */
[----:B------:R-:W-:Y:S02]  /*51f0*/  UISETP.NE.AND UP1, UPT, UR6, 0x3, UPT ;  /* 0x000000030600788c */ /* 0x000fe4000bf25270 */
[----:B------:R-:W-:Y:S02]  /*5200*/  USEL UR8, URZ, 0x1, UP0 ;  /* 0x000000013f087887 */ /* 0x000fe40008000000 */
[----:B------:R-:W-:-:S02]  /*5210*/  USEL UR7, UR7, URZ, UP0 ;  /* 0x0000003f07077287 */ /* 0x000fc40008000000 */
[----:B------:R-:W-:Y:S02]  /*5220*/  USEL UR6, UR6, URZ, UP1 ;  /* 0x0000003f06067287 */ /* 0x000fe40008800000 */
[----:B------:R-:W-:Y:S01]  /*5230*/  LOP3.LUT R6, R6, UR8, RZ, 0x3c, !PT ;  /* 0x0000000806067c12 */ /* 0x000fe2000f8e3cff */
[----:B------:R-:W-:Y:S09]  /*5240*/  @P1 BRA `(.L_x_25) ;  /* 0xffffffdc00d81947 */ /* 0x000ff2000383ffff */
.L_x_18:
[----:B------:R-:W3:Y:S02]  /*5250*/  LDC R3, c[0x0][0x28c] ;  /* 0x0000a300ff037b82 */ /* 0x000ee40000000800 */
[----:B---3--:R-:W-:-:S13]  /*5260*/  ISETP.GE.AND P1, PT, R3, 0x1, PT ;  /* 0x000000010300780c */ /* 0x008fda0003f26270 */
[----:B------:R-:W-:Y:S05]  /*5270*/  @!P1 BRA `(.L_x_26) ;  /* 0x0000000000349947 */ /* 0x000fea0003800000 */
[----:B------:R-:W-:Y:S05]  /*5280*/  @!P0 BRA `(.L_x_27) ;  /* 0x0000000000048947 */ /* 0x000fea0003800000 */
[----:B------:R-:W-:Y:S01]  /*5290*/  BPT.TRAP 0x1 ;  /* 0x000000040000795c */ /* 0x000fe20000300000 */
.L_x_27:
[----:B------:R-:W-:Y:S02]  /*52a0*/  IADD3 R0, R0, UR37, RZ ;  /* 0x0000002500007c10 */ /* 0x000fe4000fffe0ff */
[----:B------:R-:W-:-:S03]  /*52b0*/  ISETP.GT.U32.AND P0, PT, R16, 0x1, PT ;  /* 0x000000011000780c */ /* 0x000fc60003f04070 */
[----:B012---:R-:W-:-:S05]  /*52c0*/  IMAD.WIDE.U32 R4, R0, -0x55555555, RZ ;  /* 0xaaaaaaab00047825 */ /* 0x007fca00078e00ff */
[----:B------:R-:W-:-:S05]  /*52d0*/  SHF.R.U32.HI R5, RZ, 0x1, R5 ;  /* 0x00000001ff057819 */ /* 0x000fca0000011605 */
[----:B------:R-:W-:-:S05]  /*52e0*/  IMAD R0, R5, -0x3, R0 ;  /* 0xfffffffd05007824 */ /* 0x000fca00078e0200 */
[----:B------:R-:W-:-:S05]  /*52f0*/  LEA R0, R0, UR39, 0x3 ;  /* 0x0000002700007c11 */ /* 0x000fca000f8e18ff */
[----:B------:R-:W-:-:S05]  /*5300*/  VIADD R0, R0, 0x18 ;  /* 0x0000001800007836 */ /* 0x000fca0000000000 */
[----:B------:R-:W-:-:S04]  /*5310*/  PRMT R0, RZ, 0x654, R0 ;  /* 0x00000654ff007816 */ /* 0x000fc80000000000 */
[----:B------:R3:W-:Y:S01]  /*5320*/  SYNCS.ARRIVE.TRANS64.RED.A1T0 RZ, [R0+URZ], RZ ;  /* 0x000000ff00ff79a7 */ /* 0x0007e2000810043f */
[----:B------:R-:W-:Y:S05]  /*5330*/  @P0 BRA `(.L_x_26) ;  /* 0x0000000000040947 */ /* 0x000fea0003800000 */
[----:B------:R-:W-:Y:S01]  /*5340*/  BPT.TRAP 0x1 ;  /* 0x000000040000795c */ /* 0x000fe20000300000 */
.L_x_26:
[----:B------:R-:W0:Y:S01]  /*5350*/  S2R R9, SR_TID.X ;  /* 0x0000000000097919 */ /* 0x000e220000002100 */
[----:B------:R-:W4:Y:S01]  /*5360*/  LDC R6, c[0x0][0x288] ;  /* 0x0000a200ff067b82 */ /* 0x000f220000000800 */
[----:B------:R-:W-:Y:S01]  /*5370*/  IMAD R19, R19, 0x70, RZ ;  /* 0x0000007013137824 */ /* 0x000fe200078e02ff */
[----:B------:R-:W-:Y:S01]  /*5380*/  UIADD3 UR37, UR38, UR37, URZ ;  /* 0x0000002526257290 */ /* 0x000fe2000fffe03f */
[----:B---3--:R-:W3:Y:S01]  /*5390*/  S2R R0, SR_TID.X ;  /* 0x0000000000007919 */ /* 0x008ee20000002100 */
[----:B------:R-:W-:Y:S01]  /*53a0*/  ULDC UR7, c[0x0][0x284] ;  /* 0x0000a10000077ab9 */ /* 0x000fe20000000800 */
[----:B------:R-:W-:Y:S01]  /*53b0*/  UISETP.GE.U32.AND UP1, UPT, UR38, 0x3, UPT ;  /* 0x000000032600788c */ /* 0x000fe2000bf26070 */
[----:B------:R-:W-:Y:S01]  /*53c0*/  SHF.R.S32.HI R15, RZ, 0x1f, R2 ;  /* 0x0000001fff0f7819 */ /* 0x000fe20000011402 */
[----:B------:R-:W-:Y:S01]  /*53d0*/  UISETP.GT.U32.AND UP0, UPT, UR37, 0x2, UPT ;  /* 0x000000022500788c */ /* 0x000fe2000bf04070 */
[----:B------:R-:W-:Y:S01]  /*53e0*/  ULDC.64 UR8, c[0x0][0x5d0] ;  /* 0x0001740000087ab9 */ /* 0x000fe20000000a00 */
[----:B------:R-:W-:-:S02]  /*53f0*/  UIMAD.WIDE.U32 UR4, UR37, -0x55555555, URZ ;  /* 0xaaaaaaab250478a5 */ /* 0x000fc4000f8e003f */
[----:B------:R-:W-:Y:S02]  /*5400*/  UISETP.LT.U32.AND UP0, UPT, UR38, 0x3, UP0 ;  /* 0x000000032600788c */ /* 0x000fe40008701070 */
[----:B------:R-:W-:Y:S02]  /*5410*/  USHF.R.U32.HI UR4, URZ, 0x1, UR5 ;  /* 0x000000013f047899 */ /* 0x000fe40008011605 */
[----:B------:R-:W-:Y:S02]  /*5420*/  USEL UR6, URZ, 0x1, !UP0 ;  /* 0x000000013f067887 */ /* 0x000fe4000c000000 */
[----:B------:R-:W-:Y:S02]  /*5430*/  UIMAD UR37, UR4, -0x3, UR37 ;  /* 0xfffffffd042578a4 */ /* 0x000fe4000f8e0225 */
[----:B------:R-:W-:Y:S01]  /*5440*/  ULOP3.LUT UR36, UR36, UR6, URZ, 0x3c, !UPT ;  /* 0x0000000624247292 */ /* 0x000fe2000f8e3c3f */
[----:B----4-:R-:W-:-:S03]  /*5450*/  ISETP.GE.AND P0, PT, R19, R6, PT ;  /* 0x000000061300720c */ /* 0x010fc60003f06270 */
[----:B------:R-:W-:Y:S01]  /*5460*/  @UP1 ULOP3.LUT UR36, UR36, 0x1, UR4, 0x78, !UPT ;  /* 0x0000000124241892 */ /* 0x000fe2000f8e7804 */
[C---:B012---:R-:W-:Y:S01]  /*5470*/  LOP3.LUT R5, R9.reuse, 0x3, RZ, 0xc0, !PT ;  /* 0x0000000309057812 */ /* 0x047fe200078ec0ff */
[C---:B------:R-:W-:Y:S01]  /*5480*/  IMAD.SHL.U32 R10, R9.reuse, 0x2, RZ ;  /* 0x00000002090a7824 */ /* 0x040fe200078e00ff */
[----:B------:R-:W-:Y:S02]  /*5490*/  SHF.R.U32.HI R3, RZ, 0x2, R9 ;  /* 0x00000002ff037819 */ /* 0x000fe40000011609 */
[----:B------:R-:W-:Y:S01]  /*54a0*/  LOP3.LUT R4, R9, 0x60, RZ, 0xc0, !PT ;  /* 0x0000006009047812 */ /* 0x000fe200078ec0ff */
[----:B------:R-:W-:Y:S01]  /*54b0*/  IMAD R14, R5, -0x2, R6 ;  /* 0xfffffffe050e7824 */ /* 0x000fe200078e0206 */
[----:B---3--:R-:W-:Y:S01]  /*54c0*/  SHF.R.U32.HI R0, RZ, 0x7, R0 ;  /* 0x00000007ff007819 */ /* 0x008fe20000011600 */
[----:B------:R-:W-:Y:S01]  /*54d0*/  IMAD R5, R22, 0x180, RZ ;  /* 0x0000018016057824 */ /* 0x000fe200078e02ff */
[----:B------:R-:W-:Y:S01]  /*54e0*/  LOP3.LUT R3, R3, 0x7, RZ, 0xc0, !PT ;  /* 0x0000000703037812 */ /* 0x000fe200078ec0ff */
[----:B------:R-:W-:Y:S01]  /*54f0*/  IMAD R9, R15, UR8, RZ ;  /* 0x000000080f097c24 */ /* 0x000fe2000f8e02ff */
[----:B------:R-:W-:-:S02]  /*5500*/  SHF.R.U32.HI R4, RZ, 0x1, R4 ;  /* 0x00000001ff047819 */ /* 0x000fc40000011604 */
[----:B------:R-:W-:Y:S01]  /*5510*/  LOP3.LUT R0, R0, 0x1, RZ, 0xc0, !PT ;  /* 0x0000000100007812 */ /* 0x000fe200078ec0ff */
[----:B------:R-:W-:Y:S01]  /*5520*/  IMAD R13, R2, UR9, R9 ;  /* 0x00000009020d7c24 */ /* 0x000fe2000f8e0209 */
[----:B------:R-:W-:Y:S02]  /*5530*/  IADD3 R7, RZ, -R4, -R3 ;  /* 0x80000004ff077210 */ /* 0x000fe40007ffe803 */
[----:B------:R-:W-:Y:S01]  /*5540*/  ISETP.GE.OR P0, PT, R5, UR7, P0 ;  /* 0x0000000705007c0c */ /* 0x000fe20008706670 */
[C---:B------:R-:W-:Y:S01]  /*5550*/  IMAD.SHL.U32 R8, R0.reuse, 0x40, RZ ;  /* 0x0000004000087824 */ /* 0x040fe200078e00ff */
[----:B------:R-:W-:Y:S01]  /*5560*/  LOP3.LUT R10, R19, 0x6, R10, 0xf8, !PT ;  /* 0x00000006130a7812 */ /* 0x000fe200078ef80a */
[----:B------:R-:W-:Y:S02]  /*5570*/  IMAD R12, R0, -0x40, R7 ;  /* 0xffffffc0000c7824 */ /* 0x000fe400078e0207 */
[----:B------:R-:W-:Y:S01]  /*5580*/  IMAD.WIDE R6, R22, 0x180, RZ ;  /* 0x0000018016067825 */ /* 0x000fe200078e02ff */
[----:B------:R-:W-:-:S02]  /*5590*/  SHF.R.S32.HI R11, RZ, 0x1f, R10 ;  /* 0x0000001fff0b7819 */ /* 0x000fc4000001140a */
[----:B------:R-:W-:Y:S01]  /*55a0*/  LOP3.LUT R3, R8, 0x40, R3, 0xe2, !PT ;  /* 0x0000004008037812 */ /* 0x000fe200078ee203 */
[----:B------:R-:W-:Y:S02]  /*55b0*/  IMAD.MOV.U32 R22, RZ, RZ, -0x1 ;  /* 0xffffffffff167424 */ /* 0x000fe400078e00ff */
[----:B------:R-:W-:Y:S01]  /*55c0*/  IMAD.WIDE.U32 R8, R2, UR8, R10 ;  /* 0x0000000802087c25 */ /* 0x000fe2000f8e000a */
[----:B------:R-:W-:Y:S02]  /*55d0*/  LOP3.LUT R0, R6, R3, R4, 0xfe, !PT ;  /* 0x0000000306007212 */ /* 0x000fe400078efe04 */
[----:B------:R-:W-:Y:S01]  /*55e0*/  IADD3 R3, -R5, UR7, R12 ;  /* 0x0000000705037c10 */ /* 0x000fe2000fffe10c */
[----:B------:R-:W-:Y:S01]  /*55f0*/  IMAD.IADD R9, R9, 0x1, R13 ;  /* 0x0000000109097824 */ /* 0x000fe200078e020d */
[----:B------:R-:W-:Y:S01]  /*5600*/  IADD3 R4, -R19, R14, RZ ;  /* 0x0000000e13047210 */ /* 0x000fe20007ffe1ff */
[----:B------:R-:W-:Y:S06]  /*5610*/  @P0 BRA `(.L_x_28) ;  /* 0x000000a800e00947 */ /* 0x000fec0003800000 */
[----:B------:R-:W0:Y:S01]  /*5620*/  LDC.64 R204, c[0x0][0x5c8] ;  /* 0x00017200ffcc7b82 */ /* 0x000e220000000a00 */
[----:B-----5:R-:W-:Y:S01]  /*5630*/  FSETP.NEU.AND P1, PT, R23, RZ, PT ;  /* 0x000000ff1700720b */ /* 0x020fe20003f2d000 */
[----:B------:R-:W-:Y:S01]  /*5640*/  BSSY B0, `(.L_x_28) ;  /* 0x0000ab5000007945 */ /* 0x000fe20003800000 */
[----:B------:R-:W-:-:S04]  /*5650*/  ISETP.GT.AND P4, PT, R3, RZ, PT ;  /* 0x000000ff0300720c */ /* 0x000fc80003f84270 */
[----:B------:R-:W-:Y:S01]  /*5660*/  ISETP.GT.AND P0, PT, R4, RZ, P4 ;  /* 0x000000ff0400720c */ /* 0x000fe20002704270 */
[-C--:B0-----:R-:W-:Y:S02]  /*5670*/  IMAD R5, R7, R204.reuse, RZ ;  /* 0x000000cc07057224 */ /* 0x081fe400078e02ff */
[----:B------:R-:W-:-:S04]  /*5680*/  IMAD.WIDE.U32 R8, R0, R204, R8 ;  /* 0x000000cc00087225 */ /* 0x000fc800078e0008 */
[----:B------:R-:W-:-:S04]  /*5690*/  IMAD R5, R0, R205, R5 ;  /* 0x000000cd00057224 */ /* 0x000fc800078e0205 */
[----:B------:R-:W-:Y:S01]  /*56a0*/  IMAD.IADD R19, R9, 0x1, R5 ;  /* 0x0000000109137824 */ /* 0x000fe200078e0205 */
[----:B------:R-:W-:Y:S06]  /*56b0*/  @!P1 BRA `(.L_x_29) ;  /* 0x0000007800b89947 */ /* 0x000fec0003800000 */
[----:B------:R-:W0:Y:S01]  /*56c0*/  LDC.64 R202, c[0x0][0x5b8] ;  /* 0x00016e00ffca7b82 */ /* 0x000e220000000a00 */
[----:B------:R-:W-:-:S07]  /*56d0*/  ULDC.64 UR4, c[0x0][0x5c0] ;  /* 0x0001700000047ab9 */ /* 0x000fce0000000a00 */
[----:B------:R-:W1:Y:S08]  /*56e0*/  LDC.64 R200, c[0x0][0x5b0] ;  /* 0x00016c00ffc87b82 */ /* 0x000e700000000a00 */
[----:B------:R-:W2:Y:S01]  /*56f0*/  LDC.64 R198, c[0x0][0x5a8] ;  /* 0x00016a00ffc67b82 */ /* 0x000ea20000000a00 */
[-C--:B0-----:R-:W-:Y:S02]  /*5700*/  IMAD R5, R15, R202.reuse, RZ ;  /* 0x000000ca0f057224 */ /* 0x081fe400078e02ff */
[----:B------:R-:W-:-:S04]  /*5710*/  IMAD.WIDE.U32 R196, R2, R202, R10 ;  /* 0x000000ca02c47225 */ /* 0x000fc800078e000a */
[----:B------:R-:W-:Y:S02]  /*5720*/  IMAD R5, R2, R203, R5 ;  /* 0x000000cb02057224 */ /* 0x000fe400078e0205 */
[-C--:B-1----:R-:W-:Y:S02]  /*5730*/  IMAD R6, R7, R200.reuse, RZ ;  /* 0x000000c807067224 */ /* 0x082fe400078e02ff */
[----:B------:R-:W-:Y:S02]  /*5740*/  IMAD.IADD R195, R197, 0x1, R5 ;  /* 0x00000001c5c37824 */ /* 0x000fe400078e0205 */
[----:B------:R-:W-:Y:S02]  /*5750*/  IMAD.MOV.U32 R194, RZ, RZ, R196 ;  /* 0x000000ffffc27224 */ /* 0x000fe400078e00c4 */
[C---:B------:R-:W-:Y:S02]  /*5760*/  IMAD R6, R0.reuse, R201, R6 ;  /* 0x000000c900067224 */ /* 0x040fe400078e0206 */
[----:B------:R-:W-:-:S05]  /*5770*/  IMAD.WIDE.U32 R12, R0, R200, R194 ;  /* 0x000000c8000c7225 */ /* 0x000fca00078e00c2 */
[----:B------:R-:W-:Y:S02]  /*5780*/  IADD3 R7, R13, R6, RZ ;  /* 0x000000060d077210 */ /* 0x000fe40007ffe0ff */
[----:B--2---:R-:W-:-:S04]  /*5790*/  LEA R14, P1, R12, R198, 0x1 ;  /* 0x000000c60c0e7211 */ /* 0x004fc800078208ff */
[----:B------:R-:W-:-:S05]  /*57a0*/  LEA.HI.X R15, R12, R199, R7, 0x1, P1 ;  /* 0x000000c70c0f7211 */ /* 0x000fca00008f0c07 */
[----:B------:R0:W2:Y:S01]  /*57b0*/  @P0 LDG.E.LTC128B.U16 R7, desc[UR40][R14.64] ;  /* 0x000000280e070981 */ /* 0x0000a2000c1e1520 */
[----:B------:R-:W-:Y:S01]  /*57c0*/  IMAD.WIDE.U32 R12, R0, R200, R10 ;  /* 0x000000c8000c7225 */ /* 0x000fe200078e000a */
[----:B------:R-:W-:Y:S03]  /*57d0*/  BSSY B1, `(.L_x_30) ;  /* 0x0000012000017945 */ /* 0x000fe60003800000 */
[----:B------:R-:W-:Y:S02]  /*57e0*/  IMAD.IADD R13, R6, 0x1, R13 ;  /* 0x00000001060d7824 */ /* 0x000fe400078e020d */
[----:B------:R-:W-:-:S03]  /*57f0*/  IMAD.WIDE.U32 R12, R2, R202, R12 ;  /* 0x000000ca020c7225 */ /* 0x000fc600078e000c */
[----:B0-----:R-:W-:Y:S01]  /*5800*/  LEA R14, P2, R12, R198, 0x1 ;  /* 0x000000c60c0e7211 */ /* 0x001fe200078408ff */
[----:B--2---:R-:W-:-:S05]  /*5810*/  HADD2.F32 R20, -RZ, R7.H0_H0 ;  /* 0x20000007ff147230 */ /* 0x004fca0000004100 */
[----:B------:R-:W-:Y:S01]  /*5820*/  FMUL R9, R20, R23 ;  /* 0x0000001714097220 */ /* 0x000fe20000400000 */
[----:B------:R-:W-:-:S03]  /*5830*/  LEA R20, P1, R8, UR4, 0x1 ;  /* 0x0000000408147c11 */ /* 0x000fc6000f8208ff */
[----:B------:R-:W-:Y:S01]  /*5840*/  FFMA R9, R184, R192, R9 ;  /* 0x000000c0b8097223 */ /* 0x000fe20000000009 */
[----:B------:R-:W-:Y:S01]  /*5850*/  LEA.HI.X R21, R8, UR5, R19, 0x1, P1 ;  /* 0x0000000508157c11 */ /* 0x000fe200088f0c13 */
[----:B------:R-:W-:Y:S01]  /*5860*/  IMAD.IADD R8, R5, 0x1, R13 ;  /* 0x0000000105087824 */ /* 0x000fe200078e020d */
[----:B------:R-:W-:Y:S02]  /*5870*/  ISETP.GT.AND P1, PT, R4, 0x1, P4 ;  /* 0x000000010400780c */ /* 0x000fe40002724270 */
[----:B------:R-:W-:Y:S02]  /*5880*/  F2FP.F16.F32.PACK_AB R9, RZ, R9 ;  /* 0x00000009ff09723e */ /* 0x000fe400000000ff */
[----:B------:R-:W-:Y:S01]  /*5890*/  LEA.HI.X R15, R12, R199, R8, 0x1, P2 ;  /* 0x000000c70c0f7211 */ /* 0x000fe200010f0c08 */
[C---:B------:R-:W-:Y:S01]  /*58a0*/  IMAD.SHL.U32 R12, R200.reuse, 0x8, RZ ;  /* 0x00000008c80c7824 */ /* 0x040fe200078e00ff */
[----:B------:R-:W-:Y:S01]  /*58b0*/  SHF.L.U64.HI R13, R200, 0x3, R201 ;  /* 0x00000003c80d7819 */ /* 0x000fe200000102c9 */
[----:B------:R0:W-:Y:S06]  /*58c0*/  @P0 STG.E.U16 desc[UR40][R20.64], R9 ;  /* 0x0000000914000986 */ /* 0x0001ec000c101528 */
[----:B------:R-:W-:Y:S05]  /*58d0*/  @!P1 BRA `(.L_x_31) ;  /* 0x0000000000049947 */ /* 0x000fea0003800000 */
[----:B------:R1:W5:Y:S02]  /*58e0*/  LDG.E.LTC128B.U16 R7, desc[UR40][R14.64+0x2] ;  /* 0x000002280e077981 */ /* 0x000364000c1e1520 */
.L_x_31:
[----:B------:R-:W-:Y:S05]  /*58f0*/  BSYNC B1 ;  /* 0x0000000000017941 */ /* 0x000fea0003800000 */
.L_x_30:
[----:B-----5:R-:W-:Y:S01]  /*5900*/  HADD2.F32 R8, -RZ, R7.H0_H0 ;  /* 0x20000007ff087230 */ /* 0x020fe20000004100 */
[----:B------:R-:W-:Y:S01]  /*5910*/  ISETP.GT.AND P3, PT, R3, 0x8, PT ;  /* 0x000000080300780c */ /* 0x000fe20003f64270 */
[----:B------:R-:W-:-:S04]  /*5920*/  IMAD.WIDE.U32 R208, R0, R200, R12 ;  /* 0x000000c800d07225 */ /* 0x000fc800078e000c */
[----:B------:R-:W-:Y:S01]  /*5930*/  FMUL R8, R8, R23 ;  /* 0x0000001708087220 */ /* 0x000fe20000400000 */
[----:B0-----:R-:W-:Y:S01]  /*5940*/  IMAD.IADD R9, R6, 0x1, R209 ;  /* 0x0000000106097824 */ /* 0x001fe200078e02d1 */
[----:B------:R-:W-:Y:S02]  /*5950*/  IADD3 R19, P2, R196, R208, RZ ;  /* 0x000000d0c4137210 */ /* 0x000fe40007f5e0ff */
[----:B------:R-:W-:Y:S01]  /*5960*/  FFMA R8, R185, R192, R8 ;  /* 0x000000c0b9087223 */ /* 0x000fe20000000008 */
[----:B------:R-:W-:Y:S02]  /*5970*/  ISETP.GT.AND P0, PT, R4, RZ, P3 ;  /* 0x000000ff0400720c */ /* 0x000fe40001f04270 */
[----:B------:R-:W-:Y:S02]  /*5980*/  IADD3.X R184, R9, R195, RZ, P2, !PT ;  /* 0x000000c309b87210 */ /* 0x000fe400017fe4ff */
[----:B------:R-:W-:Y:S02]  /*5990*/  LEA R210, P2, R19, R198, 0x1 ;  /* 0x000000c613d27211 */ /* 0x000fe400078408ff */
[----:B------:R-:W-:-:S02]  /*59a0*/  F2FP.F16.F32.PACK_AB R8, RZ, R8 ;  /* 0x00000008ff08723e */ /* 0x000fc400000000ff */
[----:B------:R-:W-:Y:S02]  /*59b0*/  LEA.HI.X R211, R19, R199, R184, 0x1, P2 ;  /* 0x000000c713d37211 */ /* 0x000fe400010f0cb8 */
[----:B------:R-:W-:Y:S02]  /*59c0*/  PRMT R203, R8, 0x7610, R203 ;  /* 0x0000761008cb7816 */ /* 0x000fe400000000cb */
[----:B------:R-:W-:-:S03]  /*59d0*/  PRMT R19, R7, 0x7610, R19 ;  /* 0x0000761007137816 */ /* 0x000fc60000000013 */
[----:B------:R0:W-:Y:S04]  /*59e0*/  @P1 STG.E.U16 desc[UR40][R20.64+0x2], R203 ;  /* 0x000002cb14001986 */ /* 0x0001e8000c101528 */
[----:B------:R-:W2:Y:S01]  /*59f0*/  @P0 LDG.E.LTC128B.U16 R19, desc[UR40][R210.64] ;  /* 0x00000028d2130981 */ /* 0x000ea2000c1e1520 */
[----:B------:R-:W-:Y:S01]  /*5a00*/  IADD3 R206, P1, R10, R208, RZ ;  /* 0x000000d00ace7210 */ /* 0x000fe20007f3e0ff */
[----:B------:R-:W-:Y:S01]  /*5a10*/  BSSY B1, `(.L_x_32) ;  /* 0x0000012000017945 */ /* 0x000fe20003800000 */
[----:B------:R-:W-:-:S03]  /*5a20*/  ISETP.GT.AND P2, PT, R4, 0x1, P3 ;  /* 0x000000010400780c */ /* 0x000fc60001f44270 */
[----:B------:R-:W-:Y:S02]  /*5a30*/  IMAD.X R207, R11, 0x1, R9, P1 ;  /* 0x000000010bcf7824 */ /* 0x000fe400008e0609 */
[----:B------:R-:W-:-:S04]  /*5a40*/  IMAD.WIDE.U32 R206, R2, R202, R206 ;  /* 0x000000ca02ce7225 */ /* 0x000fc800078e00ce */
[----:B------:R-:W-:Y:S01]  /*5a50*/  IMAD.IADD R185, R5, 0x1, R207 ;  /* 0x0000000105b97824 */ /* 0x000fe200078e02cf */
[----:B------:R-:W-:-:S04]  /*5a60*/  LEA R184, P1, R206, R198, 0x1 ;  /* 0x000000c6ceb87211 */ /* 0x000fc800078208ff */
[----:B------:R-:W-:Y:S01]  /*5a70*/  LEA.HI.X R185, R206, R199, R185, 0x1, P1 ;  /* 0x000000c7ceb97211 */ /* 0x000fe200008f0cb9 */
[----:B--2---:R-:W-:-:S05]  /*5a80*/  HADD2.F32 R8, -RZ, R19.H0_H0 ;  /* 0x20000013ff087230 */ /* 0x004fca0000004100 */
[----:B------:R-:W-:Y:S01]  /*5a90*/  FMUL R7, R8, R23 ;  /* 0x0000001708077220 */ /* 0x000fe20000400000 */
[----:B------:R-:W-:-:S03]  /*5aa0*/  IMAD.SHL.U32 R8, R204, 0x10, RZ ;  /* 0x00000010cc087824 */ /* 0x000fc600078e00ff */
[----:B------:R-:W-:Y:S02]  /*5ab0*/  FFMA R7, R186, R192, R7 ;  /* 0x000000c0ba077223 */ /* 0x000fe40000000007 */
[----:B------:R-:W-:-:S03]  /*5ac0*/  IADD3 R206, P1, R8, R20, RZ ;  /* 0x0000001408ce7210 */ /* 0x000fc60007f3e0ff */
[----:B------:R-:W-:Y:S02]  /*5ad0*/  F2FP.F16.F32.PACK_AB R186, RZ, R7 ;  /* 0x00000007ffba723e */ /* 0x000fe400000000ff */
[----:B------:R-:W-:-:S05]  /*5ae0*/  SHF.L.U64.HI R7, R204, 0x4, R205 ;  /* 0x00000004cc077819 */ /* 0x000fca00000102cd */
[----:B------:R-:W-:-:S05]  /*5af0*/  IMAD.X R207, R7, 0x1, R21, P1 ;  /* 0x0000000107cf7824 */ /* 0x000fca00008e0615 */
[----:B------:R0:W-:Y:S01]  /*5b00*/  @P0 STG.E.U16 desc[UR40][R206.64], R186 ;  /* 0x000000bace000986 */ /* 0x0001e2000c101528 */
[----:B------:R-:W-:Y:S05]  /*5b10*/  @!P2 BRA `(.L_x_33) ;  /* 0x000000000004a947 */ /* 0x000fea0003800000 */
[----:B------:R2:W5:Y:S02]  /*5b20*/  LDG.E.LTC128B.U16 R19, desc[UR40][R184.64+0x2] ;  /* 0x00000228b8137981 */ /* 0x000564000c1e1520 */
.L_x_33:
[----:B------:R-:W-:Y:S05]  /*5b30*/  BSYNC B1 ;  /* 0x0000000000017941 */ /* 0x000fea0003800000 */
.L_x_32:
[----:B0----5:R-:W-:Y:S01]  /*5b40*/  HADD2.F32 R186, -RZ, R19.H0_H0 ;  /* 0x20000013ffba7230 */ /* 0x021fe20000004100 */
[----:B------:R-:W-:Y:S01]  /*5b50*/  ISETP.GT.AND P0, PT, R4, 0x8, P4 ;  /* 0x000000080400780c */ /* 0x000fe20002704270 */
[----:B------:R-:W-:Y:S03]  /*5b60*/  BSSY B1, `(.L_x_34) ;  /* 0x000000a000017945 */ /* 0x000fe60003800000 */
[----:B------:R-:W-:-:S04]  /*5b70*/  FMUL R186, R186, R23 ;  /* 0x00000017baba7220 */ /* 0x000fc80000400000 */
[----:B------:R-:W-:Y:S01]  /*5b80*/  FFMA R186, R187, R192, R186 ;  /* 0x000000c0bbba7223 */ /* 0x000fe200000000ba */
[----:B------:R-:W-:-:S04]  /*5b90*/  IMAD.MOV.U32 R187, RZ, RZ, R207 ;  /* 0x000000ffffbb7224 */ /* 0x000fc800078e00cf */
[----:B------:R-:W-:-:S04]  /*5ba0*/  F2FP.F16.F32.PACK_AB R186, RZ, R186 ;  /* 0x000000baffba723e */ /* 0x000fc800000000ff */
[----:B------:R-:W-:Y:S02]  /*5bb0*/  PRMT R203, R186, 0x7610, R203 ;  /* 0x00007610bacb7816 */ /* 0x000fe400000000cb */
[----:B------:R-:W-:-:S05]  /*5bc0*/  MOV R186, R206 ;  /* 0x000000ce00ba7202 */ /* 0x000fca0000000f00 */
[----:B------:R0:W-:Y:S01]  /*5bd0*/  @P2 STG.E.U16 desc[UR40][R186.64+0x2], R203 ;  /* 0x000002cbba002986 */ /* 0x0001e2000c101528 */
[----:B------:R-:W-:Y:S05]  /*5be0*/  @!P0 BRA `(.L_x_35) ;  /* 0x0000000000048947 */ /* 0x000fea0003800000 */
[----:B------:R3:W5:Y:S02]  /*5bf0*/  LDG.E.LTC128B.U16 R19, desc[UR40][R14.64+0x10] ;  /* 0x000010280e137981 */ /* 0x000764000c1e1520 */
.L_x_35:
[----:B------:R-:W-:Y:S05]  /*5c00*/  BSYNC B1 ;  /* 0x0000000000017941 */ /* 0x000fea0003800000 */
.L_x_34:
[----:B-----5:R-:W-:Y:S01]  /*5c10*/  HADD2.F32 R210, -RZ, R19.H0_H0 ;  /* 0x20000013ffd27230 */ /* 0x020fe20000004100 */
[----:B------:R-:W-:Y:S01]  /*5c20*/  ISETP.GT.AND P1, PT, R4, 0x9, P4 ;  /* 0x000000090400780c */ /* 0x000fe20002724270 */
[----:B------:R-:W-:Y:S03]  /*5c30*/  BSSY B1, `(.L_x_36) ;  /* 0x0000007000017945 */ /* 0x000fe60003800000 */
[----:B0-----:R-:W-:-:S04]  /*5c40*/  FMUL R203, R210, R23 ;  /* 0x00000017d2cb7220 */ /* 0x001fc80000400000 */
[----:B------:R-:W-:-:S05]  /*5c50*/  FFMA R203, R188, R192, R203 ;  /* 0x000000c0bccb7223 */ /* 0x000fca00000000cb */
[----:B------:R-:W-:-:S05]  /*5c60*/  F2FP.F16.F32.PACK_AB R203, RZ, R203 ;  /* 0x000000cbffcb723e */ /* 0x000fca00000000ff */
[----:B------:R0:W-:Y:S01]  /*5c70*/  @P0 STG.E.U16 desc[UR40][R20.64+0x10], R203 ;  /* 0x000010cb14000986 */ /* 0x0001e2000c101528 */
[----:B------:R-:W-:Y:S05]  /*5c80*/  @!P1 BRA `(.L_x_37) ;  /* 0x0000000000049947 */ /* 0x000fea0003800000 */
[----:B------:R4:W5:Y:S02]  /*5c90*/  LDG.E.LTC128B.U16 R19, desc[UR40][R14.64+0x12] ;  /* 0x000012280e137981 */ /* 0x000964000c1e1520 */
.L_x_37:
[----:B------:R-:W-:Y:S05]  /*5ca0*/  BSYNC B1 ;  /* 0x0000000000017941 */ /* 0x000fea0003800000 */
.L_x_36:
[----:B-----5:R-:W-:Y:S01]  /*5cb0*/  HADD2.F32 R188, -RZ, R19.H0_H0 ;  /* 0x20000013ffbc7230 */ /* 0x020fe20000004100 */
[----:B------:R-:W-:Y:S01]  /*5cc0*/  ISETP.GT.AND P0, PT, R4, 0x8, P3 ;  /* 0x000000080400780c */ /* 0x000fe20001f04270 */
[----:B------:R-:W-:Y:S03]  /*5cd0*/  BSSY B1, `(.L_x_38) ;  /* 0x0000007000017945 */ /* 0x000fe60003800000 */
[----:B------:R-:W-:-:S04]  /*5ce0*/  FMUL R188, R188, R23 ;  /* 0x00000017bcbc7220 */ /* 0x000fc80000400000 */
[----:B------:R-:W-:-:S05]  /*5cf0*/  FFMA R188, R189, R192, R188 ;  /* 0x000000c0bdbc7223 */ /* 0x000fca00000000bc */
[----:B------:R-:W-:-:S05]  /*5d00*/  F2FP.F16.F32.PACK_AB R188, RZ, R188 ;  /* 0x000000bcffbc723e */ /* 0x000fca00000000ff */
[----:B------:R0:W-:Y:S01]  /*5d10*/  @P1 STG.E.U16 desc[UR40][R20.64+0x12], R188 ;  /* 0x000012bc14001986 */ /* 0x0001e2000c101528 */
[----:B------:R-:W-:Y:S05]  /*5d20*/  @!P0 BRA `(.L_x_39) ;  /* 0x0000000000048947 */ /* 0x000fea0003800000 */
[----:B------:R0:W5:Y:S02]  /*5d30*/  LDG.E.LTC128B.U16 R19, desc[UR40][R184.64+0x10] ;  /* 0x00001028b8137981 */ /* 0x000164000c1e1520 */
.L_x_39:
[----:B------:R-:W-:Y:S05]  /*5d40*/  BSYNC B1 ;  /* 0x0000000000017941 */ /* 0x000fea0003800000 */
.L_x_38:
[----:B0----5:R-:W-:Y:S01]  /*5d50*/  HADD2.F32 R188, -RZ, R19.H0_H0 ;  /* 0x20000013ffbc7230 */ /* 0x021fe20000004100 */
[----:B------:R-:W-:Y:S01]  /*5d60*/  ISETP.GT.AND P1, PT, R4, 0x9, P3 ;  /* 0x000000090400780c */ /* 0x000fe20001f24270 */
[----:B------:R-:W-:Y:S01]  /*5d70*/  BSSY B1, `(.L_x_40) ;  /* 0x0000008000017945 */ /* 0x000fe20003800000 */
[----:B------:R-:W-:Y:S02]  /*5d80*/  PRMT R203, R19, 0x7610, R203 ;  /* 0x0000761013cb7816 */ /* 0x000fe400000000cb */
[----:B------:R-:W-:-:S04]  /*5d90*/  FMUL R189, R188, R23 ;  /* 0x00000017bcbd7220 */ /* 0x000fc80000400000 */
[----:B------:R-:W-:-:S05]  /*5da0*/  FFMA R189, R190, R192, R189 ;  /* 0x000000c0bebd7223 */ /* 0x000fca00000000bd */
[----:B------:R-:W-:-:S05]  /*5db0*/  F2FP.F16.F32.PACK_AB R189, RZ, R189 ;  /* 0x000000bdffbd723e */ /* 0x000fca00000000ff */
[----:B------:R0:W-:Y:S01]  /*5dc0*/  @P0 STG.E.U16 desc[UR40][R186.64+0x10], R189 ;  /* 0x000010bdba000986 */ /* 0x0001e2000c101528 */
[----:B------:R-:W-:Y:S05]  /*5dd0*/  @!P1 BRA `(.L_x_41) ;  /* 0x0000000000049947 */ /* 0x000fea0003800000 */
[----:B------:R0:W5:Y:S02]  /*5de0*/  LDG.E.LTC128B.U16 R203, desc[UR40][R184.64+0x12] ;  /* 0x00001228b8cb7981 */ /* 0x000164000c1e1520 */
.L_x_41:
[----:B------:R-:W-:Y:S05]  /*5df0*/  BSYNC B1 ;  /* 0x0000000000017941 */ /* 0x000fea0003800000 */
.L_x_40:
[----:B-----5:R-:W-:Y:S01]  /*5e00*/  HADD2.F32 R190, -RZ, R203.H0_H0 ;  /* 0x200000cbffbe7230 */ /* 0x020fe20000004100 */
[----:B------:R-:W-:Y:S01]  /*5e10*/  ISETP.GT.AND P2, PT, R3, 0x80, PT ;  /* 0x000000800300780c */ /* 0x000fe20003f44270 */
[----:B------:R-:W-:Y:S02]  /*5e20*/  IMAD.MOV.U32 R188, RZ, RZ, R208 ;  /* 0x000000ffffbc7224 */ /* 0x000fe400078e00d0 */
[----:B0-----:R-:W-:Y:S02]  /*5e30*/  IMAD.MOV.U32 R189, RZ, RZ, R9 ;  /* 0x000000ffffbd7224 */ /* 0x001fe400078e0009 */
[----:B------:R-:W-:Y:S01]  /*5e40*/  FMUL R190, R190, R23 ;  /* 0x00000017bebe7220 */ /* 0x000fe20000400000 */
[----:B------:R-:W-:Y:S01]  /*5e50*/  IMAD R201, R201, 0x78, RZ ;  /* 0x00000078c9c97824 */ /* 0x000fe200078e02ff */
[----:B------:R-:W-:Y:S01]  /*5e60*/  ISETP.GT.AND P0, PT, R4, RZ, P2 ;  /* 0x000000ff0400720c */ /* 0x000fe20001704270 */
[----:B------:R-:W-:-:S04]  /*5e70*/  IMAD.WIDE.U32 R188, R200, 0x78, R188 ;  /* 0x00000078c8bc7825 */ /* 0x000fc800078e00bc */
[----:B------:R-:W-:Y:S01]  /*5e80*/  FFMA R190, R191, R192, R190 ;  /* 0x000000c0bfbe7223 */ /* 0x000fe200000000be */
[----:B------:R-:W-:Y:S01]  /*5e90*/  IMAD.IADD R19, R189, 0x1, R201 ;  /* 0x00000001bd137824 */ /* 0x000fe200078e02c9 */
[----:B------:R-:W-:-:S03]  /*5ea0*/  IADD3 R9, P5, R196, R188, RZ ;  /* 0x000000bcc4097210 */ /* 0x000fc60007fbe0ff */
[----:B------:R-:W-:Y:S02]  /*5eb0*/  F2FP.F16.F32.PACK_AB R209, RZ, R190 ;  /* 0x000000beffd1723e */ /* 0x000fe400000000ff */
[----:B------:R-:W-:Y:S02]  /*5ec0*/  IADD3.X R208, R19, R195, RZ, P5, !PT ;  /* 0x000000c313d07210 */ /* 0x000fe40002ffe4ff */
[C---:B------:R-:W-:Y:S01]  /*5ed0*/  LEA R190, P5, R9.reuse, R198, 0x1 ;  /* 0x000000c609be7211 */ /* 0x040fe200078a08ff */
[----:B------:R0:W-:Y:S03]  /*5ee0*/  @P1 STG.E.U16 desc[UR40][R186.64+0x12], R209 ;  /* 0x000012d1ba001986 */ /* 0x0001e6000c101528 */
[----:B------:R-:W-:Y:S02]  /*5ef0*/  LEA.HI.X R191, R9, R199, R208, 0x1, P5 ;  /* 0x000000c709bf7211 */ /* 0x000fe400028f0cd0 */
[----:B------:R-:W-:-:S06]  /*5f00*/  PRMT R9, R203, 0x7610, R9 ;  /* 0x00007610cb097816 */ /* 0x000fcc0000000009 */
[----:B------:R1:W2:Y:S01]  /*5f10*/  @P0 LDG.E.LTC128B.U16 R9, desc[UR40][R190.64] ;  /* 0x00000028be090981 */ /* 0x0002a2000c1e1520 */
[----:B------:R-:W-:Y:S01]  /*5f20*/  IMAD.WIDE.U32 R212, R200, 0x78, R12 ;  /* 0x00000078c8d47825 */ /* 0x000fe200078e000c */
[----:B------:R-:W-:Y:S03]  /*5f30*/  BSSY B1, `(.L_x_42) ;  /* 0x0000016000017945 */ /* 0x000fe60003800000 */
[----:B------:R-:W-:Y:S02]  /*5f40*/  IMAD.IADD R211, R201, 0x1, R213 ;  /* 0x00000001c9d37824 */ /* 0x000fe400078e02d5 */
[----:B------:R-:W-:Y:S02]  /*5f50*/  IMAD.MOV.U32 R210, RZ, RZ, R212 ;  /* 0x000000ffffd27224 */ /* 0x000fe400078e00d4 */
[----:B------:R-:W-:-:S04]  /*5f60*/  IMAD.WIDE.U32 R206, R204, 0xf0, R206 ;  /* 0x000000f0ccce7825 */ /* 0x000fc800078e00ce */
[----:B-1----:R-:W-:-:S03]  /*5f70*/  IMAD.WIDE.U32 R190, R0, R200, R210 ;  /* 0x000000c800be7225 */ /* 0x002fc600078e00d2 */
[----:B------:R-:W-:-:S04]  /*5f80*/  IADD3 R190, P1, R10, R190, RZ ;  /* 0x000000be0abe7210 */ /* 0x000fc80007f3e0ff */
[----:B------:R-:W-:-:S03]  /*5f90*/  IADD3.X R191, R11, R6, R191, P1, !PT ;  /* 0x000000060bbf7210 */ /* 0x000fc60000ffe4bf */
[----:B------:R-:W-:-:S04]  /*5fa0*/  IMAD.WIDE.U32 R190, R2, R202, R190 ;  /* 0x000000ca02be7225 */ /* 0x000fc800078e00be */
[----:B--2---:R-:W-:-:S05]  /*5fb0*/  HADD2.F32 R208, -RZ, R9.H0_H0 ;  /* 0x20000009ffd07230 */ /* 0x004fca0000004100 */
[----:B------:R-:W-:Y:S01]  /*5fc0*/  FMUL R203, R208, R23 ;  /* 0x00000017d0cb7220 */ /* 0x000fe20000400000 */
[----:B------:R-:W-:-:S03]  /*5fd0*/  LEA R208, P1, R190, R198, 0x1 ;  /* 0x000000c6bed07211 */ /* 0x000fc600078208ff */
[----:B------:R-:W-:Y:S01]  /*5fe0*/  FFMA R203, R176, R192, R203 ;  /* 0x000000c0b0cb7223 */ /* 0x000fe200000000cb */
[----:B------:R-:W-:-:S05]  /*5ff0*/  IMAD.IADD R176, R5, 0x1, R191 ;  /* 0x0000000105b07824 */ /* 0x000fca00078e02bf */
[----:B0-----:R-:W-:Y:S02]  /*6000*/  LEA.HI.X R209, R190, R199, R176, 0x1, P1 ;  /* 0x000000c7bed17211 */ /* 0x001fe400008f0cb0 */
[----:B------:R-:W-:Y:S01]  /*6010*/  F2FP.F16.F32.PACK_AB R176, RZ, R203 ;  /* 0x000000cbffb0723e */ /* 0x000fe200000000ff */
[----:B------:R-:W-:Y:S01]  /*6020*/  IMAD R203, R205, 0xf0, RZ ;  /* 0x000000f0cdcb7824 */ /* 0x000fe200078e02ff */
[----:B------:R-:W-:Y:S02]  /*6030*/  @P0 MOV R190, R206 ;  /* 0x000000ce00be0202 */ /* 0x000fe40000000f00 */
[----:B------:R-:W-:Y:S01]  /*6040*/  ISETP.GT.AND P1, PT, R4, 0x1, P2 ;  /* 0x000000010400780c */ /* 0x000fe20001724270 */
[----:B------:R-:W-:-:S05]  /*6050*/  IMAD.IADD R191, R207, 0x1, R203 ;  /* 0x00000001cfbf7824 */ /* 0x000fca00078e02cb */
[----:B------:R0:W-:Y:S07]  /*6060*/  @P0 STG.E.U16 desc[UR40][R190.64], R176 ;  /* 0x000000b0be000986 */ /* 0x0001ee000c101528 */
[----:B------:R-:W-:Y:S05]  /*6070*/  @!P1 BRA `(.L_x_43) ;  /* 0x0000000000049947 */ /* 0x000fea0003800000 */
[----:B------:R1:W5:Y:S02]  /*6080*/  LDG.E.LTC128B.U16 R9, desc[UR40][R208.64+0x2] ;  /* 0x00000228d0097981 */ /* 0x000364000c1e1520 */
.L_x_43:
[----:B------:R-:W-:Y:S05]  /*6090*/  BSYNC B1 ;  /* 0x0000000000017941 */ /* 0x000fea0003800000 */
.L_x_42:
[----:B0----5:R-:W-:Y:S01]  /*60a0*/  HADD2.F32 R176, -RZ, R9.H0_H0 ;  /* 0x20000009ffb07230 */ /* 0x021fe20000004100 */
[----:B------:R-:W-:Y:S01]  /*60b0*/  IADD3 R188, P0, R12, R188, RZ ;  /* 0x000000bc0cbc7210 */ /* 0x000fe20007f1e0ff */
[----:B------:R-:W-:Y:S01]  /*60c0*/  IMAD.WIDE.U32 R214, R204, 0xf0, R186 ;  /* 0x000000f0ccd67825 */ /* 0x000fe200078e00ba */
[----:B------:R-:W-:Y:S01]  /*60d0*/  ISETP.GT.AND P6, PT, R3, 0x88, PT ;  /* 0x000000880300780c */ /* 0x000fe20003fc4270 */
[----:B------:R-:W-:Y:S02]  /*60e0*/  BSSY B1, `(.L_x_44) ;  /* 0x0000010000017945 */ /* 0x000fe40003800000 */
[----:B------:R-:W-:-:S04]  /*60f0*/  FMUL R176, R176, R23 ;  /* 0x00000017b0b07220 */ /* 0x000fc80000400000 */
[----:B------:R-:W-:Y:S01]  /*6100*/  FFMA R176, R177, R192, R176 ;  /* 0x000000c0b1b07223 */ /* 0x000fe200000000b0 */
[----:B------:R-:W-:-:S04]  /*6110*/  IMAD.IADD R177, R203, 0x1, R215 ;  /* 0x00000001cbb17824 */ /* 0x000fc800078e02d7 */
[----:B------:R-:W-:-:S04]  /*6120*/  F2FP.F16.F32.PACK_AB R176, RZ, R176 ;  /* 0x000000b0ffb0723e */ /* 0x000fc800000000ff */
[----:B------:R-:W-:Y:S01]  /*6130*/  PRMT R189, R176, 0x7610, R189 ;  /* 0x00007610b0bd7816 */ /* 0x000fe200000000bd */
[----:B------:R-:W-:-:S05]  /*6140*/  @P1 IMAD.MOV.U32 R176, RZ, RZ, R214 ;  /* 0x000000ffffb01224 */ /* 0x000fca00078e00d6 */
[----:B------:R0:W-:Y:S02]  /*6150*/  @P1 STG.E.U16 desc[UR40][R176.64+0x2], R189 ;  /* 0x000002bdb0001986 */ /* 0x0001e4000c101528 */
[----:B0-----:R-:W-:Y:S01]  /*6160*/  IMAD.X R189, R19, 0x1, R13, P0 ;  /* 0x0000000113bd7824 */ /* 0x001fe200000e060d */
[----:B------:R-:W-:Y:S02]  /*6170*/  ISETP.GT.AND P0, PT, R4, RZ, P6 ;  /* 0x000000ff0400720c */ /* 0x000fe40003704270 */
[----:B------:R-:W-:-:S05]  /*6180*/  IADD3 R19, P1, R188, R196, RZ ;  /* 0x000000c4bc137210 */ /* 0x000fca0007f3e0ff */
[----:B------:R-:W-:Y:S01]  /*6190*/  IMAD.X R218, R189, 0x1, R195, P1 ;  /* 0x00000001bdda7824 */ /* 0x000fe200008e06c3 */
[----:B------:R-:W-:-:S04]  /*61a0*/  LEA R216, P1, R19, R198, 0x1 ;  /* 0x000000c613d87211 */ /* 0x000fc800078208ff */
[----:B------:R-:W-:Y:S01]  /*61b0*/  LEA.HI.X R217, R19, R199, R218, 0x1, P1 ;  /* 0x000000c713d97211 */ /* 0x000fe200008f0cda */
[----:B------:R-:W-:Y:S08]  /*61c0*/  @!P0 BRA `(.L_x_45) ;  /* 0x0000000000048947 */ /* 0x000ff00003800000 */
[----:B------:R0:W5:Y:S02]  /*61d0*/  LDG.E.LTC128B.U16 R9, desc[UR40][R216.64] ;  /* 0x00000028d8097981 */ /* 0x000164000c1e1520 */
.L_x_45:
[----:B------:R-:W-:Y:S05]  /*61e0*/  BSYNC B1 ;  /* 0x0000000000017941 */ /* 0x000fea0003800000 */
.L_x_44:
[----:B-----5:R-:W-:Y:S01]  /*61f0*/  HADD2.F32 R190, -RZ, R9.H0_H0 ;  /* 0x20000009ffbe7230 */ /* 0x020fe20000004100 */
[----:B------:R-:W-:Y:S01]  /*6200*/  IADD3 R206, P1, R8, R206, RZ ;  /* 0x000000ce08ce7210 */ /* 0x000fe20007f3e0ff */
[----:B------:R-:W-:Y:S03]  /*6210*/  BSSY B1, `(.L_x_46) ;  /* 0x0000013000017945 */ /* 0x000fe60003800000 */
[----:B------:R-:W-:Y:S01]  /*6220*/  FMUL R19, R190, R23 ;  /* 0x00000017be137220 */ /* 0x000fe20000400000 */
[----:B------:R-:W-:Y:S02]  /*6230*/  IADD3.X R207, R191, R7, RZ, P1, !PT ;  /* 0x00000007bfcf7210 */ /* 0x000fe40000ffe4ff */
[----:B------:R-:W-:Y:S01]  /*6240*/  IADD3 R212, P1, R12, R212, RZ ;  /* 0x000000d40cd47210 */ /* 0x000fe20007f3e0ff */
[----:B------:R-:W-:-:S04]  /*6250*/  FFMA R19, R178, R192, R19 ;  /* 0x000000c0b2137223 */ /* 0x000fc80000000013 */
[----:B------:R-:W-:Y:S01]  /*6260*/  IMAD.X R213, R211, 0x1, R13, P1 ;  /* 0x00000001d3d57824 */ /* 0x000fe200008e060d */
[----:B------:R-:W-:Y:S02]  /*6270*/  F2FP.F16.F32.PACK_AB R19, RZ, R19 ;  /* 0x00000013ff13723e */ /* 0x000fe400000000ff */
[----:B------:R-:W-:Y:S01]  /*6280*/  ISETP.GT.AND P1, PT, R4, 0x1, P6 ;  /* 0x000000010400780c */ /* 0x000fe20003724270 */
[----:B------:R-:W-:Y:S01]  /*6290*/  IMAD.WIDE.U32 R190, R0, R200, R212 ;  /* 0x000000c800be7225 */ /* 0x000fe200078e00d4 */
[----:B------:R-:W-:-:S05]  /*62a0*/  PRMT R178, R19, 0x7610, R178 ;  /* 0x0000761013b27816 */ /* 0x000fca00000000b2 */
[----:B------:R2:W-:Y:S02]  /*62b0*/  @P0 STG.E.U16 desc[UR40][R206.64], R178 ;  /* 0x000000b2ce000986 */ /* 0x0005e4000c101528 */
[----:B--2---:R-:W-:-:S04]  /*62c0*/  IADD3 R206, P0, R10, R190, RZ ;  /* 0x000000be0ace7210 */ /* 0x004fc80007f1e0ff */
[----:B------:R-:W-:-:S03]  /*62d0*/  IADD3.X R207, R11, R6, R191, P0, !PT ;  /* 0x000000060bcf7210 */ /* 0x000fc600007fe4bf */
[----:B------:R-:W-:-:S04]  /*62e0*/  IMAD.WIDE.U32 R206, R2, R202, R206 ;  /* 0x000000ca02ce7225 */ /* 0x000fc800078e00ce */
[----:B------:R-:W-:Y:S01]  /*62f0*/  IMAD.IADD R19, R5, 0x1, R207 ;  /* 0x0000000105137824 */ /* 0x000fe200078e02cf */
[----:B------:R-:W-:-:S04]  /*6300*/  LEA R190, P0, R206, R198, 0x1 ;  /* 0x000000c6cebe7211 */ /* 0x000fc800078008ff */
[----:B------:R-:W-:Y:S01]  /*6310*/  LEA.HI.X R191, R206, R199, R19, 0x1, P0 ;  /* 0x000000c7cebf7211 */ /* 0x000fe200000f0c13 */
[----:B------:R-:W-:Y:S08]  /*6320*/  @!P1 BRA `(.L_x_47) ;  /* 0x0000000000049947 */ /* 0x000ff00003800000 */
[----:B------:R2:W5:Y:S02]  /*6330*/  LDG.E.LTC128B.U16 R9, desc[UR40][R190.64+0x2] ;  /* 0x00000228be097981 */ /* 0x000564000c1e1520 */
.L_x_47:
[----:B------:R-:W-:Y:S05]  /*6340*/  BSYNC B1 ;  /* 0x0000000000017941 */ /* 0x000fea0003800000 */
.L_x_46:
[----:B-----5:R-:W-:Y:S01]  /*6350*/  HADD2.F32 R178, -RZ, R9.H0_H0 ;  /* 0x20000009ffb27230 */ /* 0x020fe20000004100 */
[----:B------:R-:W-:Y:S04]  /*6360*/  BSSY B1, `(.L_x_48) ;  /* 0x000000a000017945 */ /* 0x000fe80003800000 */
[----:B------:R-:W-:-:S04]  /*6370*/  FMUL R178, R178, R23 ;  /* 0x00000017b2b27220 */ /* 0x000fc80000400000 */
[----:B------:R-:W-:Y:S01]  /*6380*/  FFMA R179, R179, R192, R178 ;  /* 0x000000c0b3b37223 */ /* 0x000fe200000000b2 */
[----:B------:R-:W-:-:S04]  /*6390*/  IADD3 R178, P0, R8, R214, RZ ;  /* 0x000000d608b27210 */ /* 0x000fc80007f1e0ff */
[----:B------:R-:W-:Y:S01]  /*63a0*/  F2FP.F16.F32.PACK_AB R19, RZ, R179 ;  /* 0x000000b3ff13723e */ /* 0x000fe200000000ff */
[----:B------:R-:W-:Y:S01]  /*63b0*/  IMAD.X R179, R177, 0x1, R7, P0 ;  /* 0x00000001b1b37824 */ /* 0x000fe200000e0607 */
[----:B------:R-:W-:-:S04]  /*63c0*/  ISETP.GT.AND P0, PT, R4, 0x8, P2 ;  /* 0x000000080400780c */ /* 0x000fc80001704270 */
[----:B------:R0:W-:Y:S09]  /*63d0*/  @P1 STG.E.U16 desc[UR40][R178.64+0x2], R19 ;  /* 0x00000213b2001986 */ /* 0x0001f2000c101528 */
[----:B------:R-:W-:Y:S05]  /*63e0*/  @!P0 BRA `(.L_x_49) ;  /* 0x0000000000048947 */ /* 0x000fea0003800000 */
[----:B------:R0:W5:Y:S02]  /*63f0*/  LDG.E.LTC128B.U16 R9, desc[UR40][R208.64+0x10] ;  /* 0x00001028d0097981 */ /* 0x000164000c1e1520 */
.L_x_49:
[----:B------:R-:W-:Y:S05]  /*6400*/  BSYNC B1 ;  /* 0x0000000000017941 */ /* 0x000fea0003800000 */
.L_x_48:
[----:B-----5:R-:W-:Y:S01]  /*6410*/  HADD2.F32 R206, -RZ, R9.H0_H0 ;  /* 0x20000009ffce7230 */ /* 0x020fe20000004100 */
[----:B------:R-:W-:Y:S01]  /*6420*/  @P0 MOV R207, R177 ;  /* 0x000000b100cf0202 */ /* 0x000fe20000000f00 */
[----:B------:R-:W-:Y:S01]  /*6430*/  BSSY B1, `(.L_x_50) ;  /* 0x0000009000017945 */ /* 0x000fe20003800000 */
[----:B------:R-:W-:Y:S02]  /*6440*/  ISETP.GT.AND P1, PT, R4, 0x9, P2 ;  /* 0x000000090400780c */ /* 0x000fe40001724270 */
[----:B0-----:R-:W-:Y:S01]  /*6450*/  FMUL R19, R206, R23 ;  /* 0x00000017ce137220 */ /* 0x001fe20000400000 */
[----:B------:R-:W-:-:S03]  /*6460*/  @P0 IMAD.MOV.U32 R206, RZ, RZ, R214 ;  /* 0x000000ffffce0224 */ /* 0x000fc600078e00d6 */
[----:B------:R-:W-:-:S05]  /*6470*/  FFMA R19, R180, R192, R19 ;  /* 0x000000c0b4137223 */ /* 0x000fca0000000013 */
[----:B------:R-:W-:-:S05]  /*6480*/  F2FP.F16.F32.PACK_AB R19, RZ, R19 ;  /* 0x00000013ff13723e */ /* 0x000fca00000000ff */
[----:B------:R0:W-:Y:S01]  /*6490*/  @P0 STG.E.U16 desc[UR40][R206.64+0x10], R19 ;  /* 0x00001013ce000986 */ /* 0x0001e2000c101528 */
[----:B------:R-:W-:Y:S05]  /*64a0*/  @!P1 BRA `(.L_x_51) ;  /* 0x0000000000049947 */ /* 0x000fea0003800000 */
[----:B------:R0:W5:Y:S02]  /*64b0*/  LDG.E.LTC128B.U16 R9, desc[UR40][R208.64+0x12] ;  /* 0x00001228d0097981 */ /* 0x000164000c1e1520 */
.L_x_51:
[----:B------:R-:W-:Y:S05]  /*64c0*/  BSYNC B1 ;  /* 0x0000000000017941 */ /* 0x000fea0003800000 */
.L_x_50:
[----:B-----5:R-:W-:Y:S01]  /*64d0*/  HADD2.F32 R180, -RZ, R9.H0_H0 ;  /* 0x20000009ffb47230 */ /* 0x020fe20000004100 */
[----:B------:R-:W-:Y:S01]  /*64e0*/  ISETP.GT.AND P0, PT, R4, 0x8, P6 ;  /* 0x000000080400780c */ /* 0x000fe20003704270 */
[----:B------:R-:W-:Y:S01]  /*64f0*/  BSSY B1, `(.L_x_52) ;  /* 0x000000b000017945 */ /* 0x000fe20003800000 */
[----:B------:R-:W-:Y:S02]  /*6500*/  PRMT R203, R9, 0x7610, R203 ;  /* 0x0000761009cb7816 */ /* 0x000fe400000000cb */
[----:B------:R-:W-:-:S04]  /*6510*/  FMUL R180, R180, R23 ;  /* 0x00000017b4b47220 */ /* 0x000fc80000400000 */
[----:B------:R-:W-:Y:S01]  /*6520*/  FFMA R180, R181, R192, R180 ;  /* 0x000000c0b5b47223 */ /* 0x000fe200000000b4 */
[----:B------:R-:W-:-:S04]  /*6530*/  @P1 IMAD.MOV.U32 R181, RZ, RZ, R177 ;  /* 0x000000ffffb51224 */ /* 0x000fc800078e00b1 */
[----:B------:R-:W-:-:S04]  /*6540*/  F2FP.F16.F32.PACK_AB R180, RZ, R180 ;  /* 0x000000b4ffb4723e */ /* 0x000fc800000000ff */
[----:B0-----:R-:W-:Y:S01]  /*6550*/  PRMT R19, R180, 0x7610, R19 ;  /* 0x00007610b4137816 */ /* 0x001fe20000000013 */
[----:B------:R-:W-:-:S05]  /*6560*/  @P1 IMAD.MOV.U32 R180, RZ, RZ, R214 ;  /* 0x000000ffffb41224 */ /* 0x000fca00078e00d6 */
[----:B------:R0:W-:Y:S01]  /*6570*/  @P1 STG.E.U16 desc[UR40][R180.64+0x12], R19 ;  /* 0x00001213b4001986 */ /* 0x0001e2000c101528 */
[----:B------:R-:W-:Y:S05]  /*6580*/  @!P0 BRA `(.L_x_53) ;  /* 0x0000000000048947 */ /* 0x000fea0003800000 */
[----:B------:R0:W5:Y:S02]  /*6590*/  LDG.E.LTC128B.U16 R203, desc[UR40][R190.64+0x10] ;  /* 0x00001028becb7981 */ /* 0x000164000c1e1520 */
.L_x_53:
[----:B------:R-:W-:Y:S05]  /*65a0*/  BSYNC B1 ;  /* 0x0000000000017941 */ /* 0x000fea0003800000 */
.L_x_52:
[----:B0----5:R-:W-:Y:S01]  /*65b0*/  HADD2.F32 R180, -RZ, R203.H0_H0 ;  /* 0x200000cbffb47230 */ /* 0x021fe20000004100 */
[----:B------:R-:W-:Y:S01]  /*65c0*/  BSSY B1, `(.L_x_54) ;  /* 0x0000017000017945 */ /* 0x000fe20003800000 */
[----:B------:R-:W-:-:S04]  /*65d0*/  IMAD.WIDE.U32 R210, R200, 0x78, R210 ;  /* 0x00000078c8d27825 */ /* 0x000fc800078e00d2 */
[----:B------:R-:W-:Y:S01]  /*65e0*/  FMUL R9, R180, R23 ;  /* 0x00000017b4097220 */ /* 0x000fe20000400000 */
[----:B------:R-:W-:-:S04]  /*65f0*/  IMAD.WIDE.U32 R206, R200, 0x78, R188 ;  /* 0x00000078c8ce7825 */ /* 0x000fc800078e00bc */
[----:B------:R-:W-:Y:S01]  /*6600*/  FFMA R9, R182, R192, R9 ;  /* 0x000000c0b6097223 */ /* 0x000fe20000000009 */
[----:B------:R-:W-:-:S04]  /*6610*/  IMAD.SHL.U32 R217, R204, 0x200, RZ ;  /* 0x00000200ccd97824 */ /* 0x000fc800078e00ff */
[----:B------:R-:W-:-:S04]  /*6620*/  F2FP.F16.F32.PACK_AB R9, RZ, R9 ;  /* 0x00000009ff09723e */ /* 0x000fc800000000ff */
[----:B------:R-:W-:-:S05]  /*6630*/  PRMT R181, R9, 0x7610, R181 ;  /* 0x0000761009b57816 */ /* 0x000fca00000000b5 */
[----:B------:R0:W-:Y:S01]  /*6640*/  @P0 STG.E.U16 desc[UR40][R178.64+0x10], R181 ;  /* 0x000010b5b2000986 */ /* 0x0001e2000c101528 */
[----:B------:R-:W-:Y:S02]  /*6650*/  IADD3 R180, P0, R12, R210, RZ ;  /* 0x000000d20cb47210 */ /* 0x000fe40007f1e0ff */
[----:B------:R-:W-:Y:S02]  /*6660*/  SHF.L.U64.HI R210, R204, 0x9, R205 ;  /* 0x00000009ccd27819 */ /* 0x000fe400000102cd */
[----:B0-----:R-:W-:Y:S01]  /*6670*/  IADD3.X R181, R13, R201, R211, P0, !PT ;  /* 0x000000c90db57210 */ /* 0x001fe200007fe4d3 */
[----:B------:R-:W-:Y:S01]  /*6680*/  IMAD.IADD R211, R201, 0x1, R207 ;  /* 0x00000001c9d37824 */ /* 0x000fe200078e02cf */
[----:B------:R-:W-:Y:S01]  /*6690*/  IADD3 R9, P0, P1, R196, R206, R12 ;  /* 0x000000cec4097210 */ /* 0x000fe2000791e00c */
[----:B------:R-:W-:-:S03]  /*66a0*/  IMAD.WIDE.U32 R180, R0, R200, R180 ;  /* 0x000000c800b47225 */ /* 0x000fc600078e00b4 */
[----:B------:R-:W-:Y:S02]  /*66b0*/  IADD3.X R19, R195, R211, R13, P0, P1 ;  /* 0x000000d3c3137210 */ /* 0x000fe400007e240d */
[----:B------:R-:W-:-:S04]  /*66c0*/  IADD3 R188, P0, P1, R8, R20, R217 ;  /* 0x0000001408bc7210 */ /* 0x000fc8000791e0d9 */
[----:B------:R-:W-:Y:S02]  /*66d0*/  IADD3.X R189, R7, R21, R210, P0, P1 ;  /* 0x0000001507bd7210 */ /* 0x000fe400007e24d2 */
[----:B------:R-:W-:Y:S02]  /*66e0*/  ISETP.GT.AND P1, PT, R4, 0x9, P6 ;  /* 0x000000090400780c */ /* 0x000fe40003724270 */
[----:B------:R-:W-:-:S04]  /*66f0*/  IADD3 R180, P0, R10, R180, RZ ;  /* 0x000000b40ab47210 */ /* 0x000fc80007f1e0ff */
[----:B------:R-:W-:-:S07]  /*6700*/  IADD3.X R181, R11, R6, R181, P0, !PT ;  /* 0x000000060bb57210 */ /* 0x000fce00007fe4b5 */
[----:B------:R-:W-:Y:S05]  /*6710*/  @!P1 BRA `(.L_x_55) ;  /* 0x0000000000049947 */ /* 0x000fea0003800000 */
[----:B------:R0:W5:Y:S02]  /*6720*/  LDG.E.LTC128B.U16 R203, desc[UR40][R190.64+0x12] ;  /* 0x00001228becb7981 */ /* 0x000164000c1e1520 */
.L_x_55:
[----:B------:R-:W-:Y:S05]  /*6730*/  BSYNC B1 ;  /* 0x0000000000017941 */ /* 0x000fea0003800000 */
.L_x_54:
[----:B-----5:R-:W-:Y:S01]  /*6740*/  HADD2.F32 R182, -RZ, R203.H0_H0 ;  /* 0x200000cbffb67230 */ /* 0x020fe20000004100 */
[----:B------:R-:W-:Y:S01]  /*6750*/  SHF.L.U64.HI R205, R204, 0x8, R205 ;  /* 0x00000008cccd7819 */ /* 0x000fe200000102cd */
[----:B------:R-:W-:-:S04]  /*6760*/  IMAD.WIDE.U32 R180, R2, R202, R180 ;  /* 0x000000ca02b47225 */ /* 0x000fc800078e00b4 */
[----:B------:R-:W-:Y:S01]  /*6770*/  FMUL R182, R182, R23 ;  /* 0x00000017b6b67220 */ /* 0x000fe20000400000 */
[----:B------:R-:W-:Y:S01]  /*6780*/  IMAD.SHL.U32 R207, R204, 0x100, RZ ;  /* 0x00000100cccf7824 */ /* 0x000fe200078e00ff */
[----:B------:R-:W-:Y:S01]  /*6790*/  IADD3 R181, R5, R181, RZ ;  /* 0x000000b505b57210 */ /* 0x000fe20007ffe0ff */
[----:B------:R-:W-:-:S04]  /*67a0*/  IMAD.WIDE.U32 R212, R200, 0x78, R212 ;  /* 0x00000078c8d47825 */ /* 0x000fc800078e00d4 */
[----:B------:R-:W-:Y:S01]  /*67b0*/  FFMA R194, R183, R192, R182 ;  /* 0x000000c0b7c27223 */ /* 0x000fe200000000b6 */
[----:B------:R-:W-:-:S04]  /*67c0*/  LEA R182, P0, R180, R198, 0x1 ;  /* 0x000000c6b4b67211 */ /* 0x000fc800078008ff */
[----:B------:R-:W-:Y:S02]  /*67d0*/  F2FP.F16.F32.PACK_AB R194, RZ, R194 ;  /* 0x000000c2ffc2723e */ /* 0x000fe400000000ff */
[--C-:B------:R-:W-:Y:S02]  /*67e0*/  LEA.HI.X R183, R180, R199, R181.reuse, 0x1, P0 ;  /* 0x000000c7b4b77211 */ /* 0x100fe400000f0cb5 */
[----:B------:R-:W-:Y:S02]  /*67f0*/  PRMT R181, R194, 0x7610, R181 ;  /* 0x00007610c2b57816 */ /* 0x000fe400000000b5 */
[----:B------:R-:W-:-:S03]  /*6800*/  IADD3 R196, P0, R196, R206, RZ ;  /* 0x000000cec4c47210 */ /* 0x000fc60007f1e0ff */
[----:B------:R1:W-:Y:S01]  /*6810*/  @P1 STG.E.U16 desc[UR40][R178.64+0x12], R181 ;  /* 0x000012b5b2001986 */ /* 0x0003e2000c101528 */
[----:B------:R-:W-:Y:S01]  /*6820*/  IADD3 R180, P1, R217, R20, RZ ;  /* 0x00000014d9b47210 */ /* 0x000fe20007f3e0ff */
[----:B------:R-:W-:Y:S01]  /*6830*/  IMAD.X R195, R211, 0x1, R195, P0 ;  /* 0x00000001d3c37824 */ /* 0x000fe200000e06c3 */
[----:B------:R-:W-:-:S04]  /*6840*/  LEA R194, P0, R196, R198, 0x1 ;  /* 0x000000c6c4c27211 */ /* 0x000fc800078008ff */
[----:B------:R-:W-:Y:S01]  /*6850*/  LEA.HI.X R195, R196, R199, R195, 0x1, P0 ;  /* 0x000000c7c4c37211 */ /* 0x000fe200000f0cc3 */
[----:B-1----:R-:W-:Y:S01]  /*6860*/  IMAD.X R181, R210, 0x1, R21, P1 ;  /* 0x00000001d2b57824 */ /* 0x002fe200008e0615 */
[----:B------:R-:W-:-:S04]  /*6870*/  IADD3 R196, P0, P1, R8, R214, R207 ;  /* 0x000000d608c47210 */ /* 0x000fc8000791e0cf */
[----:B------:R-:W-:Y:S02]  /*6880*/  IADD3.X R197, R7, R177, R205, P0, P1 ;  /* 0x000000b107c57210 */ /* 0x000fe400007e24cd */
[----:B------:R-:W-:Y:S02]  /*6890*/  IADD3 R12, P0, R12, R212, RZ ;  /* 0x000000d40c0c7210 */ /* 0x000fe40007f1e0ff */
[----:B------:R-:W-:Y:S02]  /*68a0*/  ISETP.GT.AND P1, PT, R3, 0x100, PT ;  /* 0x000001000300780c */ /* 0x000fe40003f24270 */
[----:B------:R-:W-:Y:S02]  /*68b0*/  IADD3.X R13, R13, R201, R213, P0, !PT ;  /* 0x000000c90d0d7210 */ /* 0x000fe400007fe4d5 */
[----:B------:R-:W-:-:S13]  /*68c0*/  ISETP.GT.AND P0, PT, R4, RZ, P1 ;  /* 0x000000ff0400720c */ /* 0x000fda0000f04270 */
[----:B------:R-:W2:Y:S01]  /*68d0*/  @P0 LDG.E.LTC128B.U16 R203, desc[UR40][R194.64] ;  /* 0x00000028c2cb0981 */ /* 0x000ea2000c1e1520 */
[----:B------:R-:W-:Y:S01]  /*68e0*/  IMAD.WIDE.U32 R12, R0, R200, R12 ;  /* 0x000000c8000c7225 */ /* 0x000fe200078e000c */
[----:B------:R-:W-:Y:S03]  /*68f0*/  BSSY B1, `(.L_x_56) ;  /* 0x000000b000017945 */ /* 0x000fe60003800000 */
[----:B--2---:R-:W-:-:S05]  /*6900*/  HADD2.F32 R204, -RZ, R203.H0_H0 ;  /* 0x200000cbffcc7230 */ /* 0x004fca0000004100 */
[----:B------:R-:W-:-:S04]  /*6910*/  FMUL R201, R204, R23 ;  /* 0x00000017ccc97220 */ /* 0x000fc80000400000 */
[----:B------:R-:W-:-:S05]  /*6920*/  FFMA R201, R168, R192, R201 ;  /* 0x000000c0a8c97223 */ /* 0x000fca00000000c9 */
[----:B------:R-:W-:-:S05]  /*6930*/  F2FP.F16.F32.PACK_AB R201, RZ, R201 ;  /* 0x000000c9ffc9723e */ /* 0x000fca00000000ff */
[----:B------:R1:W-:Y:S01]  /*6940*/  @P0 STG.E.U16 desc[UR40][R180.64], R201 ;  /* 0x000000c9b4000986 */ /* 0x0003e2000c101528 */
[----:B------:R-:W-:-:S04]  /*6950*/  IADD3 R10, P0, R10, R12, RZ ;  /* 0x0000000c0a0a7210 */ /* 0x000fc80007f1e0ff */
[----:B------:R-:W-:Y:S02]  /*6960*/  IADD3.X R11, R11, R6, R13, P0, !PT ;  /* 0x000000060b0b7210 */ /* 0x000fe400007fe40d */
[----:B------:R-:W-:-:S13]  /*6970*/  ISETP.GT.AND P0, PT, R4, 0x1, P1 ;  /* 0x000000010400780c */ /* 0x000fda0000f04270 */
[----:B-1----:R-:W-:Y:S05]  /*6980*/  @!P0 BRA `(.L_x_57) ;  /* 0x0000000000048947 */ /* 0x002fea0003800000 */
[----:B------:R1:W5:Y:S02]  /*6990*/  LDG.E.LTC128B.U16 R203, desc[UR40][R182.64+0x2] ;  /* 0x00000228b6cb7981 */ /* 0x000364000c1e1520 */
.L_x_57:
[----:B------:R-:W-:Y:S05]  /*69a0*/  BSYNC B1 ;  /* 0x0000000000017941 */ /* 0x000fea0003800000 */
.L_x_56:
[----:B-----5:R-:W-:Y:S01]  /*69b0*/  HADD2.F32 R0, -RZ, R203.H0_H0 ;  /* 0x200000cbff007230 */ /* 0x020fe20000004100 */
[----:B------:R-:W-:Y:S01]  /*69c0*/  BSSY B1, `(.L_x_58) ;  /* 0x0000013000017945 */ /* 0x000fe20003800000 */
[----:B------:R-:W-:Y:S02]  /*69d0*/  @P0 IMAD.MOV.U32 R168, RZ, RZ, R180 ;  /* 0x000000ffffa80224 */ /* 0x000fe400078e00b4 */
[----:B------:R-:W-:-:S04]  /*69e0*/  IMAD.WIDE.U32 R10, R2, R202, R10 ;  /* 0x000000ca020a7225 */ /* 0x000fc800078e000a */
[----:B------:R-:W-:Y:S01]  /*69f0*/  FMUL R0, R0, R23 ;  /* 0x0000001700007220 */ /* 0x000fe20000400000 */
[----:B------:R-:W-:-:S03]  /*6a00*/  IMAD.IADD R5, R5, 0x1, R11 ;  /* 0x0000000105057824 */ /* 0x000fc600078e020b */
[----:B------:R-:W-:Y:S01]  /*6a10*/  FFMA R0, R169, R192, R0 ;  /* 0x000000c0a9007223 */ /* 0x000fe20000000000 */
[----:B------:R-:W-:-:S04]  /*6a20*/  @P0 MOV R169, R181 ;  /* 0x000000b500a90202 */ /* 0x000fc80000000f00 */
[----:B------:R-:W-:-:S05]  /*6a30*/  F2FP.F16.F32.PACK_AB R0, RZ, R0 ;  /* 0x00000000ff00723e */ /* 0x000fca00000000ff */
[----:B------:R2:W-:Y:S01]  /*6a40*/  @P0 STG.E.U16 desc[UR40][R168.64+0x2], R0 ;  /* 0x00000200a8000986 */ /* 0x0005e2000c101528 */
[----:B------:R-:W-:-:S04]  /*6a50*/  LEA R12, P0, R9, R198, 0x1 ;  /* 0x000000c6090c7211 */ /* 0x000fc800078008ff */
[----:B------:R-:W-:Y:S02]  /*6a60*/  LEA.HI.X R13, R9, R199, R19, 0x1, P0 ;  /* 0x000000c7090d7211 */ /* 0x000fe400000f0c13 */
[----:B------:R-:W-:-:S04]  /*6a70*/  LEA R198, P0, R10, R198, 0x1 ;  /* 0x000000c60ac67211 */ /* 0x000fc800078008ff */
[----:B------:R-:W-:Y:S02]  /*6a80*/  LEA.HI.X R199, R10, R199, R5, 0x1, P0 ;  /* 0x000000c70ac77211 */ /* 0x000fe400000f0c05 */
[----:B------:R-:W-:-:S05]  /*6a90*/  IADD3 R10, P0, R180, R8, RZ ;  /* 0x00000008b40a7210 */ /* 0x000fca0007f1e0ff */
[----:B------:R-:W-:Y:S01]  /*6aa0*/  IMAD.X R11, R181, 0x1, R7, P0 ;  /* 0x00000001b50b7824 */ /* 0x000fe200000e0607 */
[----:B------:R-:W-:-:S04]  /*6ab0*/  ISETP.GT.AND P0, PT, R3, 0x108, PT ;  /* 0x000001080300780c */ /* 0x000fc80003f04270 */
[----:B------:R-:W-:-:S13]  /*6ac0*/  ISETP.GT.AND P5, PT, R4, RZ, P0 ;  /* 0x000000ff0400720c */ /* 0x000fda00007a4270 */
[----:B--2---:R-:W-:Y:S05]  /*6ad0*/  @!P5 BRA `(.L_x_59) ;  /* 0x000000000004d947 */ /* 0x004fea0003800000 */
[----:B------:R2:W5:Y:S02]  /*6ae0*/  LDG.E.LTC128B.U16 R203, desc[UR40][R12.64] ;  /* 0x000000280ccb7981 */ /* 0x000564000c1e1520 */
.L_x_59:
[----:B------:R-:W-:Y:S05]  /*6af0*/  BSYNC B1 ;  /* 0x0000000000017941 */ /* 0x000fea0003800000 */
.L_x_58:
[----:B-----5:R-:W-:Y:S01]  /*6b00*/  HADD2.F32 R0, -RZ, R203.H0_H0 ;  /* 0x200000cbff007230 */ /* 0x020fe20000004100 */
[----:B------:R-:W-:Y:S04]  /*6b10*/  BSSY B1, `(.L_x_60) ;  /* 0x0000008000017945 */ /* 0x000fe80003800000 */
[----:B------:R-:W-:-:S04]  /*6b20*/  FMUL R3, R0, R23 ;  /* 0x0000001700037220 */ /* 0x000fc80000400000 */
[----:B------:R-:W-:-:S05]  /*6b30*/  FFMA R3, R170, R192, R3 ;  /* 0x000000c0aa037223 */ /* 0x000fca0000000003 */
[----:B------:R-:W-:-:S05]  /*6b40*/  F2FP.F16.F32.PACK_AB R3, RZ, R3 ;  /* 0x00000003ff03723e */ /* 0x000fca00000000ff */
[----:B------:R0:W-:Y:S01]  /*6b50*/  @P5 STG.E.U16 desc[UR40][R10.64], R3 ;  /* 0x000000030a005986 */ /* 0x0001e2000c101528 */
[----:B------:R-:W-:-:S13]  /*6b60*/  ISETP.GT.AND P5, PT, R4, 0x1, P0 ;  /* 0x000000010400780c */ /* 0x000fda00007a4270 */
[----:B0-----:R-:W-:Y:S05]  /*6b70*/  @!P5 BRA `(.L_x_61) ;  /* 0x000000000004d947 */ /* 0x001fea0003800000 */
[----:B------:R0:W5:Y:S02]  /*6b80*/  LDG.E.LTC128B.U16 R203, desc[UR40][R198.64+0x2] ;  /* 0x00000228c6cb7981 */ /* 0x000164000c1e1520 */
.L_x_61:
[----:B------:R-:W-:Y:S05]  /*6b90*/  BSYNC B1 ;  /* 0x0000000000017941 */ /* 0x000fea0003800000 */
.L_x_60:
        /* <DEDUP_REMOVED lines=9> */
.L_x_63:
[----:B------:R-:W-:Y:S05]  /*6c30*/  BSYNC B1 ;  /* 0x0000000000017941 */ /* 0x000fea0003800000 */
.L_x_62:
[----:B-----5:R-:W-:Y:S01]  /*6c40*/  HADD2.F32 R0, -RZ, R203.H0_H0 ;  /* 0x200000cbff007230 */ /* 0x020fe20000004100 */
[----:B------:R-:W-:Y:S01]  /*6c50*/  BSSY B1, `(.L_x_64) ;  /* 0x000000b000017945 */ /* 0x000fe20003800000 */
[----:B------:R-:W-:-:S03]  /*6c60*/  @P5 IMAD.MOV.U32 R2, RZ, RZ, R180 ;  /* 0x000000ffff025224 */ /* 0x000fc600078e00b4 */
[----:B------:R-:W-:-:S04]  /*6c70*/  FMUL R3, R0, R23 ;  /* 0x0000001700037220 */ /* 0x000fc80000400000 */
[----:B------:R-:W-:-:S05]  /*6c80*/  FFMA R3, R172, R192, R3 ;  /* 0x000000c0ac037223 */ /* 0x000fca0000000003 */
[----:B------:R-:W-:-:S04]  /*6c90*/  F2FP.F16.F32.PACK_AB R3, RZ, R3 ;  /* 0x00000003ff03723e */ /* 0x000fc800000000ff */
[----:B------:R-:W-:Y:S01]  /*6ca0*/  PRMT R0, R3, 0x7610, R0 ;  /* 0x0000761003007816 */ /* 0x000fe20000000000 */
[----:B------:R-:W-:-:S05]  /*6cb0*/  @P5 IMAD.MOV.U32 R3, RZ, RZ, R181 ;  /* 0x000000ffff035224 */ /* 0x000fca00078e00b5 */
[----:B------:R0:W-:Y:S01]  /*6cc0*/  @P5 STG.E.U16 desc[UR40][R2.64+0x10], R0 ;  /* 0x0000100002005986 */ /* 0x0001e2000c101528 */
[----:B------:R-:W-:-:S13]  /*6cd0*/  ISETP.GT.AND P5, PT, R4, 0x9, P1 ;  /* 0x000000090400780c */ /* 0x000fda0000fa4270 */
[----:B0-----:R-:W-:Y:S05]  /*6ce0*/  @!P5 BRA `(.L_x_65) ;  /* 0x000000000004d947 */ /* 0x001fea0003800000 */
[----:B------:R0:W5:Y:S02]  /*6cf0*/  LDG.E.LTC128B.U16 R203, desc[UR40][R182.64+0x12] ;  /* 0x00001228b6cb7981 */ /* 0x000164000c1e1520 */
.L_x_65:
[----:B------:R-:W-:Y:S05]  /*6d00*/  BSYNC B1 ;  /* 0x0000000000017941 */ /* 0x000fea0003800000 */
.L_x_64:
[----:B-----5:R-:W-:Y:S01]  /*6d10*/  HADD2.F32 R0, -RZ, R203.H0_H0 ;  /* 0x200000cbff007230 */ /* 0x020fe20000004100 */
[----:B------:R-:W-:Y:S01]  /*6d20*/  @P5 MOV R2, R180 ;  /* 0x000000b400025202 */ /* 0x000fe20000000f00 */
[----:B------:R-:W-:Y:S01]  /*6d30*/  @P5 IMAD.MOV.U32 R3, RZ, RZ, R181 ;  /* 0x000000ffff035224 */ /* 0x000fe200078e00b5 */
[----:B------:R-:W-:Y:S02]  /*6d40*/  BSSY B1, `(.L_x_66) ;  /* 0x000000a000017945 */ /* 0x000fe40003800000 */
[----:B------:R-:W-:-:S04]  /*6d50*/  FMUL R0, R0, R23 ;  /* 0x0000001700007220 */ /* 0x000fc80000400000 */
[----:B------:R-:W-:-:S05]  /*6d60*/  FFMA R0, R173, R192, R0 ;  /* 0x000000c0ad007223 */ /* 0x000fca0000000000 */
[----:B------:R-:W-:-:S05]  /*6d70*/  F2FP.F16.F32.PACK_AB R0, RZ, R0 ;  /* 0x00000000ff00723e */ /* 0x000fca00000000ff */
[----:B------:R0:W-:Y:S01]  /*6d80*/  @P5 STG.E.U16 desc[UR40][R2.64+0x12], R0 ;  /* 0x0000120002005986 */ /* 0x0001e2000c101528 */
[----:B------:R-:W-:-:S05]  /*6d90*/  IADD3 R10, P5, R180, R8, RZ ;  /* 0x00000008b40a7210 */ /* 0x000fca0007fbe0ff */
[----:B------:R-:W-:Y:S01]  /*6da0*/  IMAD.X R11, R181, 0x1, R7, P5 ;  /* 0x00000001b50b7824 */ /* 0x000fe200028e0607 */
[----:B------:R-:W-:-:S13]  /*6db0*/  ISETP.GT.AND P5, PT, R4, 0x8, P0 ;  /* 0x000000080400780c */ /* 0x000fda00007a4270 */
[----:B0-----:R-:W-:Y:S05]  /*6dc0*/  @!P5 BRA `(.L_x_67) ;  /* 0x000000000004d947 */ /* 0x001fea0003800000 */
[----:B------:R0:W5:Y:S02]  /*6dd0*/  LDG.E.LTC128B.U16 R203, desc[UR40][R198.64+0x10] ;  /* 0x00001028c6cb7981 */ /* 0x000164000c1e1520 */
.L_x_67:
[----:B------:R-:W-:Y:S05]  /*6de0*/  BSYNC B1 ;  /* 0x0000000000017941 */ /* 0x000fea0003800000 */
.L_x_66:
[----:B-----5:R-:W-:Y:S01]  /*6df0*/  HADD2.F32 R0, -RZ, R203.H0_H0 ;  /* 0x200000cbff007230 */ /* 0x020fe20000004100 */
[----:B------:R-:W-:Y:S04]  /*6e00*/  BSSY B1, `(.L_x_68) ;  /* 0x000000c000017945 */ /* 0x000fe80003800000 */
[----:B------:R-:W-:-:S04]  /*6e10*/  FMUL R3, R0, R23 ;  /* 0x0000001700037220 */ /* 0x000fc80000400000 */
[----:B------:R-:W-:-:S05]  /*6e20*/  FFMA R3, R174, R192, R3 ;  /* 0x000000c0ae037223 */ /* 0x000fca0000000003 */
[----:B------:R-:W-:-:S05]  /*6e30*/  F2FP.F16.F32.PACK_AB R3, RZ, R3 ;  /* 0x00000003ff03723e */ /* 0x000fca00000000ff */
[----:B------:R1:W-:Y:S01]  /*6e40*/  @P5 STG.E.U16 desc[UR40][R10.64+0x10], R3 ;  /* 0x000010030a005986 */ /* 0x0003e2000c101528 */
[----:B------:R-:W-:-:S05]  /*6e50*/  IADD3 R2, P5, R207, R214, RZ ;  /* 0x000000d6cf027210 */ /* 0x000fca0007fbe0ff */
[----:B-1----:R-:W-:Y:S01]  /*6e60*/  IMAD.X R3, R177, 0x1, R205, P5 ;  /* 0x00000001b1037824 */ /* 0x002fe200028e06cd */
[----:B------:R-:W-:-:S05]  /*6e70*/  IADD3 R8, P5, R8, R2, RZ ;  /* 0x0000000208087210 */ /* 0x000fca0007fbe0ff */
[----:B------:R-:W-:Y:S01]  /*6e80*/  IMAD.X R9, R7, 0x1, R3, P5 ;  /* 0x0000000107097824 */ /* 0x000fe200028e0603 */
[----:B------:R-:W-:-:S13]  /*6e90*/  ISETP.GT.AND P5, PT, R4, 0x9, P0 ;  /* 0x000000090400780c */ /* 0x000fda00007a4270 */
[----:B------:R-:W-:Y:S05]  /*6ea0*/  @!P5 BRA `(.L_x_69) ;  /* 0x000000000004d947 */ /* 0x000fea0003800000 */
[----:B------:R1:W5:Y:S02]  /*6eb0*/  LDG.E.LTC128B.U16 R203, desc[UR40][R198.64+0x12] ;  /* 0x00001228c6cb7981 */ /* 0x000364000c1e1520 */
.L_x_69:
[----:B------:R-:W-:Y:S05]  /*6ec0*/  BSYNC B1 ;  /* 0x0000000000017941 */ /* 0x000fea0003800000 */
.L_x_68:
        /* <DEDUP_REMOVED lines=9> */
.L_x_71:
[----:B------:R-:W-:Y:S05]  /*6f60*/  BSYNC B1 ;  /* 0x0000000000017941 */ /* 0x000fea0003800000 */
.L_x_70:
        /* <DEDUP_REMOVED lines=9> */
.L_x_73:
[----:B------:R-:W-:Y:S05]  /*7000*/  BSYNC B1 ;  /* 0x0000000000017941 */ /* 0x000fea0003800000 */
.L_x_72:
        /* <DEDUP_REMOVED lines=9> */
.L_x_75:
[----:B------:R-:W-:Y:S05]  /*70a0*/  BSYNC B1 ;  /* 0x0000000000017941 */ /* 0x000fea0003800000 */
.L_x_74:
        /* <DEDUP_REMOVED lines=9> */
.L_x_77:
[----:B------:R-:W-:Y:S05]  /*7140*/  BSYNC B1 ;  /* 0x0000000000017941 */ /* 0x000fea0003800000 */
.L_x_76:
        /* <DEDUP_REMOVED lines=9> */
.L_x_79:
[----:B------:R-:W-:Y:S05]  /*71e0*/  BSYNC B1 ;  /* 0x0000000000017941 */ /* 0x000fea0003800000 */
.L_x_78:
        /* <DEDUP_REMOVED lines=9> */
.L_x_81:
[----:B------:R-:W-:Y:S05]  /*7280*/  BSYNC B1 ;  /* 0x0000000000017941 */ /* 0x000fea0003800000 */
.L_x_80:
        /* <DEDUP_REMOVED lines=9> */
.L_x_83:
[----:B------:R-:W-:Y:S05]  /*7320*/  BSYNC B1 ;  /* 0x0000000000017941 */ /* 0x000fea0003800000 */
.L_x_82:
        /* <DEDUP_REMOVED lines=9> */
.L_x_85:
[----:B------:R-:W-:Y:S05]  /*73c0*/  BSYNC B1 ;  /* 0x0000000000017941 */ /* 0x000fea0003800000 */
.L_x_84:
        /* <DEDUP_REMOVED lines=9> */
.L_x_87:
[----:B------:R-:W-:Y:S05]  /*7460*/  BSYNC B1 ;  /* 0x0000000000017941 */ /* 0x000fea0003800000 */
.L_x_86:
        /* <DEDUP_REMOVED lines=8> */
[----:B------:R-:W-:-:S13]  /*74f0*/  ISETP.GT.AND P5, PT, R4, 0x11, P2 ;  /* 0x000000110400780c */ /* 0x000fda00017a4270 */
[----:B0-----:R-:W-:Y:S05]  /*7500*/  @!P5 BRA `(.L_x_89) ;  /* 0x000000000004d947 */ /* 0x001fea0003800000 */
[----:B------:R0:W5:Y:S02]  /*7510*/  LDG.E.LTC128B.U16 R203, desc[UR40][R208.64+0x22] ;  /* 0x00002228d0cb7981 */ /* 0x000164000c1e1520 */
.L_x_89:
[----:B------:R-:W-:Y:S05]  /*7520*/  BSYNC B1 ;  /* 0x0000000000017941 */ /* 0x000fea0003800000 */
.L_x_88:
[----:B-----5:R-:W-:Y:S01]  /*7530*/  HADD2.F32 R0, -RZ, R203.H0_H0 ;  /* 0x200000cbff007230 */ /* 0x020fe20000004100 */
[----:B------:R-:W-:Y:S01]  /*7540*/  BSSY B1, `(.L_x_90) ;  /* 0x000000a000017945 */ /* 0x000fe20003800000 */
[----:B------:R-:W-:Y:S02]  /*7550*/  @P5 IMAD.MOV.U32 R6, RZ, RZ, R214 ;  /* 0x000000ffff065224 */ /* 0x000fe400078e00d6 */
[----:B------:R-:W-:Y:S02]  /*7560*/  @P5 IMAD.MOV.U32 R7, RZ, RZ, R177 ;  /* 0x000000ffff075224 */ /* 0x000fe400078e00b1 */
[----:B------:R-:W-:-:S04]  /*7570*/  FMUL R0, R0, R23 ;  /* 0x0000001700007220 */ /* 0x000fc80000400000 */
[----:B------:R-:W-:-:S05]  /*7580*/  FFMA R0, R153, R192, R0 ;  /* 0x000000c099007223 */ /* 0x000fca0000000000 */
[----:B------:R-:W-:-:S05]  /*7590*/  F2FP.F16.F32.PACK_AB R0, RZ, R0 ;  /* 0x00000000ff00723e */ /* 0x000fca00000000ff */
[----:B------:R0:W-:Y:S01]  /*75a0*/  @P5 STG.E.U16 desc[UR40][R6.64+0x22], R0 ;  /* 0x0000220006005986 */ /* 0x0001e2000c101528 */
[----:B------:R-:W-:-:S13]  /*75b0*/  ISETP.GT.AND P5, PT, R4, 0x10, P6 ;  /* 0x000000100400780c */ /* 0x000fda00037a4270 */
[----:B0-----:R-:W-:Y:S05]  /*75c0*/  @!P5 BRA `(.L_x_91) ;  /* 0x000000000004d947 */ /* 0x001fea0003800000 */
[----:B------:R0:W5:Y:S02]  /*75d0*/  LDG.E.LTC128B.U16 R203, desc[UR40][R190.64+0x20] ;  /* 0x00002028becb7981 */ /* 0x000164000c1e1520 */
.L_x_91:
[----:B------:R-:W-:Y:S05]  /*75e0*/  BSYNC B1 ;  /* 0x0000000000017941 */ /* 0x000fea0003800000 */
.L_x_90:
        /* <DEDUP_REMOVED lines=11> */
.L_x_93:
[----:B------:R-:W-:Y:S05]  /*76a0*/  BSYNC B1 ;  /* 0x0000000000017941 */ /* 0x000fea0003800000 */
.L_x_92:
        /* <DEDUP_REMOVED lines=11> */
.L_x_95:
[----:B------:R-:W-:Y:S05]  /*7760*/  BSYNC B1 ;  /* 0x0000000000017941 */ /* 0x000fea0003800000 */
.L_x_94:
        /* <DEDUP_REMOVED lines=11> */
.L_x_97:
[----:B------:R-:W-:Y:S05]  /*7820*/  BSYNC B1 ;  /* 0x0000000000017941 */ /* 0x000fea0003800000 */
.L_x_96:
        /* <DEDUP_REMOVED lines=11> */
.L_x_99:
[----:B------:R-:W-:Y:S05]  /*78e0*/  BSYNC B1 ;  /* 0x0000000000017941 */ /* 0x000fea0003800000 */
.L_x_98:
        /* <DEDUP_REMOVED lines=11> */
.L_x_101:
[----:B------:R-:W-:Y:S05]  /*79a0*/  BSYNC B1 ;  /* 0x0000000000017941 */ /* 0x000fea0003800000 */
.L_x_100:
[----:B-----5:R-:W-:Y:S01]  /*79b0*/  HADD2.F32 R0, -RZ, R203.H0_H0 ;  /* 0x200000cbff007230 */ /* 0x020fe20000004100 */
[----:B------:R-:W-:Y:S01]  /*79c0*/  @P5 MOV R7, R179 ;  /* 0x000000b300075202 */ /* 0x000fe20000000f00 */
[----:B------:R-:W-:-:S03]  /*79d0*/  @P5 IMAD.MOV.U32 R6, RZ, RZ, R178 ;  /* 0x000000ffff065224 */ /* 0x000fc600078e00b2 */
[----:B------:R-:W-:-:S04]  /*79e0*/  FMUL R0, R0, R23 ;  /* 0x0000001700007220 */ /* 0x000fc80000400000 */
[----:B------:R-:W-:-:S05]  /*79f0*/  FFMA R0, R159, R192, R0 ;  /* 0x000000c09f007223 */ /* 0x000fca0000000000 */
[----:B------:R-:W-:-:S04]  /*7a00*/  F2FP.F16.F32.PACK_AB R0, RZ, R0 ;  /* 0x00000000ff00723e */ /* 0x000fc800000000ff */
[----:B------:R-:W-:-:S05]  /*7a10*/  PRMT R10, R0, 0x7610, R10 ;  /* 0x00007610000a7816 */ /* 0x000fca000000000a */
[----:B------:R0:W-:Y:S01]  /*7a20*/  @P5 STG.E.U16 desc[UR40][R6.64+0x32], R10 ;  /* 0x0000320a06005986 */ /* 0x0001e2000c101528 */
[----:B------:R-:W-:-:S13]  /*7a30*/  ISETP.GT.AND P5, PT, R4, 0x10, P1 ;  /* 0x000000100400780c */ /* 0x000fda0000fa4270 */
[----:B------:R-:W2:Y:S01]  /*7a40*/  @P5 LDG.E.LTC128B.U16 R203, desc[UR40][R182.64+0x20] ;  /* 0x00002028b6cb5981 */ /* 0x000ea2000c1e1520 */
[----:B------:R-:W-:Y:S01]  /*7a50*/  BSSY B1, `(.L_x_102) ;  /* 0x0000009000017945 */ /* 0x000fe20003800000 */
[----:B--2---:R-:W-:-:S05]  /*7a60*/  HADD2.F32 R0, -RZ, R203.H0_H0 ;  /* 0x200000cbff007230 */ /* 0x004fca0000004100 */
[----:B------:R-:W-:-:S04]  /*7a70*/  FMUL R5, R0, R23 ;  /* 0x0000001700057220 */ /* 0x000fc80000400000 */
[----:B------:R-:W-:-:S05]  /*7a80*/  FFMA R5, R144, R192, R5 ;  /* 0x000000c090057223 */ /* 0x000fca0000000005 */
[----:B------:R-:W-:-:S05]  /*7a90*/  F2FP.F16.F32.PACK_AB R5, RZ, R5 ;  /* 0x00000005ff05723e */ /* 0x000fca00000000ff */
[----:B------:R0:W-:Y:S01]  /*7aa0*/  @P5 STG.E.U16 desc[UR40][R2.64+0x20], R5 ;  /* 0x0000200502005986 */ /* 0x0001e2000c101528 */
[----:B------:R-:W-:-:S13]  /*7ab0*/  ISETP.GT.AND P5, PT, R4, 0x11, P1 ;  /* 0x000000110400780c */ /* 0x000fda0000fa4270 */
[----:B0-----:R-:W-:Y:S05]  /*7ac0*/  @!P5 BRA `(.L_x_103) ;  /* 0x000000000004d947 */ /* 0x001fea0003800000 */
[----:B------:R0:W5:Y:S02]  /*7ad0*/  LDG.E.LTC128B.U16 R203, desc[UR40][R182.64+0x22] ;  /* 0x00002228b6cb7981 */ /* 0x000164000c1e1520 */
.L_x_103:
[----:B------:R-:W-:Y:S05]  /*7ae0*/  BSYNC B1 ;  /* 0x0000000000017941 */ /* 0x000fea0003800000 */
.L_x_102:
[----:B-----5:R-:W-:Y:S01]  /*7af0*/  HADD2.F32 R0, -RZ, R203.H0_H0 ;  /* 0x200000cbff007230 */ /* 0x020fe20000004100 */
[----:B------:R-:W-:Y:S04]  /*7b00*/  BSSY B1, `(.L_x_104) ;  /* 0x0000008000017945 */ /* 0x000fe80003800000 */
[----:B------:R-:W-:-:S04]  /*7b10*/  FMUL R0, R0, R23 ;  /* 0x0000001700007220 */ /* 0x000fc80000400000 */
[----:B------:R-:W-:-:S05]  /*7b20*/  FFMA R0, R145, R192, R0 ;  /* 0x000000c091007223 */ /* 0x000fca0000000000 */
[----:B------:R-:W-:-:S05]  /*7b30*/  F2FP.F16.F32.PACK_AB R0, RZ, R0 ;  /* 0x00000000ff00723e */ /* 0x000fca00000000ff */
[----:B------:R2:W-:Y:S01]  /*7b40*/  @P5 STG.E.U16 desc[UR40][R2.64+0x22], R0 ;  /* 0x0000220002005986 */ /* 0x0005e2000c101528 */
[----:B------:R-:W-:-:S13]  /*7b50*/  ISETP.GT.AND P5, PT, R4, 0x10, P0 ;  /* 0x000000100400780c */ /* 0x000fda00007a4270 */
[----:B--2---:R-:W-:Y:S05]  /*7b60*/  @!P5 BRA `(.L_x_105) ;  /* 0x000000000004d947 */ /* 0x004fea0003800000 */
[----:B------:R2:W5:Y:S02]  /*7b70*/  LDG.E.LTC128B.U16 R203, desc[UR40][R198.64+0x20] ;  /* 0x00002028c6cb7981 */ /* 0x000564000c1e1520 */
.L_x_105:
[----:B------:R-:W-:Y:S05]  /*7b80*/  BSYNC B1 ;  /* 0x0000000000017941 */ /* 0x000fea0003800000 */
.L_x_104:
        /* <DEDUP_REMOVED lines=9> */
.L_x_107:
[----:B------:R-:W-:Y:S05]  /*7c20*/  BSYNC B1 ;  /* 0x0000000000017941 */ /* 0x000fea0003800000 */
.L_x_106:
        /* <DEDUP_REMOVED lines=9> */
.L_x_109:
[----:B------:R-:W-:Y:S05]  /*7cc0*/  BSYNC B1 ;  /* 0x0000000000017941 */ /* 0x000fea0003800000 */
.L_x_108:
        /* <DEDUP_REMOVED lines=9> */
.L_x_111:
[----:B------:R-:W-:Y:S05]  /*7d60*/  BSYNC B1 ;  /* 0x0000000000017941 */ /* 0x000fea0003800000 */
.L_x_110:
        /* <DEDUP_REMOVED lines=9> */
.L_x_113:
[----:B------:R-:W-:Y:S05]  /*7e00*/  BSYNC B1 ;  /* 0x0000000000017941 */ /* 0x000fea0003800000 */
.L_x_112:
        /* <DEDUP_REMOVED lines=11> */
.L_x_115:
[----:B------:R-:W-:Y:S05]  /*7ec0*/  BSYNC B1 ;  /* 0x0000000000017941 */ /* 0x000fea0003800000 */
.L_x_114:
        /* <DEDUP_REMOVED lines=11> */
.L_x_117:
[----:B------:R-:W-:Y:S05]  /*7f80*/  BSYNC B1 ;  /* 0x0000000000017941 */ /* 0x000fea0003800000 */
.L_x_116:
        /* <DEDUP_REMOVED lines=9> */
.L_x_119:
[----:B------:R-:W-:Y:S05]  /*8020*/  BSYNC B1 ;  /* 0x0000000000017941 */ /* 0x000fea0003800000 */
.L_x_118:
        /* <DEDUP_REMOVED lines=9> */
.L_x_121:
[----:B------:R-:W-:Y:S05]  /*80c0*/  BSYNC B1 ;  /* 0x0000000000017941 */ /* 0x000fea0003800000 */
.L_x_120:
        /* <DEDUP_REMOVED lines=9> */
.L_x_123:
[----:B------:R-:W-:Y:S05]  /*8160*/  BSYNC B1 ;  /* 0x0000000000017941 */ /* 0x000fea0003800000 */
.L_x_122:
        /* <DEDUP_REMOVED lines=9> */
.L_x_125:
[----:B------:R-:W-:Y:S05]  /*8200*/  BSYNC B1 ;  /* 0x0000000000017941 */ /* 0x000fea0003800000 */
.L_x_124:
        /* <DEDUP_REMOVED lines=9> */
.L_x_127:
[----:B------:R-:W-:Y:S05]  /*82a0*/  BSYNC B1 ;  /* 0x0000000000017941 */ /* 0x000fea0003800000 */
.L_x_126:
        /* <DEDUP_REMOVED lines=9> */
.L_x_129:
[----:B------:R-:W-:Y:S05]  /*8340*/  BSYNC B1 ;  /* 0x0000000000017941 */ /* 0x000fea0003800000 */
.L_x_128:
        /* <DEDUP_REMOVED lines=9> */
.L_x_131:
[----:B------:R-:W-:Y:S05]  /*83e0*/  BSYNC B1 ;  /* 0x0000000000017941 */ /* 0x000fea0003800000 */
.L_x_130:
        /* <DEDUP_REMOVED lines=9> */
.L_x_133:
[----:B------:R-:W-:Y:S05]  /*8480*/  BSYNC B1 ;  /* 0x0000000000017941 */ /* 0x000fea0003800000 */
.L_x_132:
        /* <DEDUP_REMOVED lines=11> */
.L_x_135:
[----:B------:R-:W-:Y:S05]  /*8540*/  BSYNC B1 ;  /* 0x0000000000017941 */ /* 0x000fea0003800000 */
.L_x_134:
        /* <DEDUP_REMOVED lines=11> */
.L_x_137:
[----:B------:R-:W-:Y:S05]  /*8600*/  BSYNC B1 ;  /* 0x0000000000017941 */ /* 0x000fea0003800000 */
.L_x_136:
        /* <DEDUP_REMOVED lines=11> */
.L_x_139:
[----:B------:R-:W-:Y:S05]  /*86c0*/  BSYNC B1 ;  /* 0x0000000000017941 */ /* 0x000fea0003800000 */
.L_x_138:
        /* <DEDUP_REMOVED lines=11> */
.L_x_141:
[----:B------:R-:W-:Y:S05]  /*8780*/  BSYNC B1 ;  /* 0x0000000000017941 */ /* 0x000fea0003800000 */
.L_x_140:
        /* <DEDUP_REMOVED lines=11> */
.L_x_143:
[----:B------:R-:W-:Y:S05]  /*8840*/  BSYNC B1 ;  /* 0x0000000000017941 */ /* 0x000fea0003800000 */
.L_x_142:
        /* <DEDUP_REMOVED lines=11> */
.L_x_145:
[----:B------:R-:W-:Y:S05]  /*8900*/  BSYNC B1 ;  /* 0x0000000000017941 */ /* 0x000fea0003800000 */
.L_x_144:
        /* <DEDUP_REMOVED lines=11> */
.L_x_147:
[----:B------:R-:W-:Y:S05]  /*89c0*/  BSYNC B1 ;  /* 0x0000000000017941 */ /* 0x000fea0003800000 */
.L_x_146:
        /* <DEDUP_REMOVED lines=11> */
.L_x_149:
[----:B------:R-:W-:Y:S05]  /*8a80*/  BSYNC B1 ;  /* 0x0000000000017941 */ /* 0x000fea0003800000 */
.L_x_148:
        /* <DEDUP_REMOVED lines=9> */
.L_x_151:
[----:B------:R-:W-:Y:S05]  /*8b20*/  BSYNC B1 ;  /* 0x0000000000017941 */ /* 0x000fea0003800000 */
.L_x_150:
        /* <DEDUP_REMOVED lines=9> */
.L_x_153:
[----:B------:R-:W-:Y:S05]  /*8bc0*/  BSYNC B1 ;  /* 0x0000000000017941 */ /* 0x000fea0003800000 */
.L_x_152:
        /* <DEDUP_REMOVED lines=11> */
.L_x_155:
[----:B------:R-:W-:Y:S05]  /*8c80*/  BSYNC B1 ;  /* 0x0000000000017941 */ /* 0x000fea0003800000 */
.L_x_154:
        /* <DEDUP_REMOVED lines=11> */
.L_x_157:
[----:B------:R-:W-:Y:S05]  /*8d40*/  BSYNC B1 ;  /* 0x0000000000017941 */ /* 0x000fea0003800000 */
.L_x_156:
        /* <DEDUP_REMOVED lines=9> */
.L_x_159:
[----:B------:R-:W-:Y:S05]  /*8de0*/  BSYNC B1 ;  /* 0x0000000000017941 */ /* 0x000fea0003800000 */
.L_x_158:
        /* <DEDUP_REMOVED lines=9> */
.L_x_161:
[----:B------:R-:W-:Y:S05]  /*8e80*/  BSYNC B1 ;  /* 0x0000000000017941 */ /* 0x000fea0003800000 */
.L_x_160:
        /* <DEDUP_REMOVED lines=11> */
.L_x_163:
[----:B------:R-:W-:Y:S05]  /*8f40*/  BSYNC B1 ;  /* 0x0000000000017941 */ /* 0x000fea0003800000 */
.L_x_162:
        /* <DEDUP_REMOVED lines=11> */
.L_x_165:
[----:B------:R-:W-:Y:S05]  /*9000*/  BSYNC B1 ;  /* 0x0000000000017941 */ /* 0x000fea0003800000 */
.L_x_164:
        /* <DEDUP_REMOVED lines=9> */
.L_x_167:
[----:B------:R-:W-:Y:S05]  /*90a0*/  BSYNC B1 ;  /* 0x0000000000017941 */ /* 0x000fea0003800000 */
.L_x_166:
        /* <DEDUP_REMOVED lines=9> */
.L_x_169:
[----:B------:R-:W-:Y:S05]  /*9140*/  BSYNC B1 ;  /* 0x0000000000017941 */ /* 0x000fea0003800000 */
.L_x_168:
        /* <DEDUP_REMOVED lines=9> */
.L_x_171:
[----:B------:R-:W-:Y:S05]  /*91e0*/  BSYNC B1 ;  /* 0x0000000000017941 */ /* 0x000fea0003800000 */
.L_x_170:
        /* <DEDUP_REMOVED lines=9> */
.L_x_173:
[----:B------:R-:W-:Y:S05]  /*9280*/  BSYNC B1 ;  /* 0x0000000000017941 */ /* 0x000fea0003800000 */
.L_x_172:
        /* <DEDUP_REMOVED lines=9> */
.L_x_175:
[----:B------:R-:W-:Y:S05]  /*9320*/  BSYNC B1 ;  /* 0x0000000000017941 */ /* 0x000fea0003800000 */
.L_x_174:
        /* <DEDUP_REMOVED lines=9> */
.L_x_177:
[----:B------:R-:W-:Y:S05]  /*93c0*/  BSYNC B1 ;  /* 0x0000000000017941 */ /* 0x000fea0003800000 */
.L_x_176:
        /* <DEDUP_REMOVED lines=9> */
.L_x_179:
[----:B------:R-:W-:Y:S05]  /*9460*/  BSYNC B1 ;  /* 0x0000000000017941 */ /* 0x000fea0003800000 */
.L_x_178:
        /* <DEDUP_REMOVED lines=9> */
.L_x_181:
[----:B------:R-:W-:Y:S05]  /*9500*/  BSYNC B1 ;  /* 0x0000000000017941 */ /* 0x000fea0003800000 */
.L_x_180:
        /* <DEDUP_REMOVED lines=11> */
.L_x_183:
[----:B------:R-:W-:Y:S05]  /*95c0*/  BSYNC B1 ;  /* 0x0000000000017941 */ /* 0x000fea0003800000 */
.L_x_182:
        /* <DEDUP_REMOVED lines=11> */
.L_x_185:
[----:B------:R-:W-:Y:S05]  /*9680*/  BSYNC B1 ;  /* 0x0000000000017941 */ /* 0x000fea0003800000 */
.L_x_184:
        /* <DEDUP_REMOVED lines=11> */
.L_x_187:
[----:B------:R-:W-:Y:S05]  /*9740*/  BSYNC B1 ;  /* 0x0000000000017941 */ /* 0x000fea0003800000 */
.L_x_186:
        /* <DEDUP_REMOVED lines=11> */
.L_x_189:
[----:B------:R-:W-:Y:S05]  /*9800*/  BSYNC B1 ;  /* 0x0000000000017941 */ /* 0x000fea0003800000 */
.L_x_188:
        /* <DEDUP_REMOVED lines=11> */
.L_x_191:
[----:B------:R-:W-:Y:S05]  /*98c0*/  BSYNC B1 ;  /* 0x0000000000017941 */ /* 0x000fea0003800000 */
.L_x_190:
        /* <DEDUP_REMOVED lines=11> */
.L_x_193:
[----:B------:R-:W-:Y:S05]  /*9980*/  BSYNC B1 ;  /* 0x0000000000017941 */ /* 0x000fea0003800000 */
.L_x_192:
        /* <DEDUP_REMOVED lines=11> */
.L_x_195:
[----:B------:R-:W-:Y:S05]  /*9a40*/  BSYNC B1 ;  /* 0x0000000000017941 */ /* 0x000fea0003800000 */
.L_x_194:
        /* <DEDUP_REMOVED lines=11> */
.L_x_197:
[----:B------:R-:W-:Y:S05]  /*9b00*/  BSYNC B1 ;  /* 0x0000000000017941 */ /* 0x000fea0003800000 */
.L_x_196:
        /* <DEDUP_REMOVED lines=9> */
.L_x_199:
[----:B------:R-:W-:Y:S05]  /*9ba0*/  BSYNC B1 ;  /* 0x0000000000017941 */ /* 0x000fea0003800000 */
.L_x_198:
        /* <DEDUP_REMOVED lines=9> */
.L_x_201:
[----:B------:R-:W-:Y:S05]  /*9c40*/  BSYNC B1 ;  /* 0x0000000000017941 */ /* 0x000fea0003800000 */
.L_x_200:
        /* <DEDUP_REMOVED lines=11> */
.L_x_203:
[----:B------:R-:W-:Y:S05]  /*9d00*/  BSYNC B1 ;  /* 0x0000000000017941 */ /* 0x000fea0003800000 */
.L_x_202:
        /* <DEDUP_REMOVED lines=11> */
.L_x_205:
[----:B------:R-:W-:Y:S05]  /*9dc0*/  BSYNC B1 ;  /* 0x0000000000017941 */ /* 0x000fea0003800000 */
.L_x_204:
        /* <DEDUP_REMOVED lines=9> */
.L_x_207:
[----:B------:R-:W-:Y:S05]  /*9e60*/  BSYNC B1 ;  /* 0x0000000000017941 */ /* 0x000fea0003800000 */
.L_x_206:
        /* <DEDUP_REMOVED lines=9> */
.L_x_209:
[----:B------:R-:W-:Y:S05]  /*9f00*/  BSYNC B1 ;  /* 0x0000000000017941 */ /* 0x000fea0003800000 */
.L_x_208:
        /* <DEDUP_REMOVED lines=11> */
.L_x_211:
[----:B------:R-:W-:Y:S05]  /*9fc0*/  BSYNC B1 ;  /* 0x0000000000017941 */ /* 0x000fea0003800000 */
.L_x_210:
        /* <DEDUP_REMOVED lines=11> */
.L_x_213:
[----:B------:R-:W-:Y:S05]  /*a080*/  BSYNC B1 ;  /* 0x0000000000017941 */ /* 0x000fea0003800000 */
.L_x_212:
        /* <DEDUP_REMOVED lines=9> */
.L_x_215:
[----:B------:R-:W-:Y:S05]  /*a120*/  BSYNC B1 ;  /* 0x0000000000017941 */ /* 0x000fea0003800000 */
.L_x_214:
        /* <DEDUP_REMOVED lines=9> */
.L_x_217:
[----:B------:R-:W-:Y:S05]  /*a1c0*/  BSYNC B1 ;  /* 0x0000000000017941 */ /* 0x000fea0003800000 */
.L_x_216:
        /* <DEDUP_REMOVED lines=9> */
.L_x_219:
[----:B------:R-:W-:Y:S05]  /*a260*/  BSYNC B1 ;  /* 0x0000000000017941 */ /* 0x000fea0003800000 */
.L_x_218:
        /* <DEDUP_REMOVED lines=9> */
.L_x_221:
[----:B------:R-:W-:Y:S05]  /*a300*/  BSYNC B1 ;  /* 0x0000000000017941 */ /* 0x000fea0003800000 */
.L_x_220:
        /* <DEDUP_REMOVED lines=9> */
.L_x_223:
[----:B------:R-:W-:Y:S05]  /*a3a0*/  BSYNC B1 ;  /* 0x0000000000017941 */ /* 0x000fea0003800000 */
.L_x_222:
        /* <DEDUP_REMOVED lines=9> */
.L_x_225:
[----:B------:R-:W-:Y:S05]  /*a440*/  BSYNC B1 ;  /* 0x0000000000017941 */ /* 0x000fea0003800000 */
.L_x_224:
        /* <DEDUP_REMOVED lines=9> */
.L_x_227:
[----:B------:R-:W-:Y:S05]  /*a4e0*/  BSYNC B1 ;  /* 0x0000000000017941 */ /* 0x000fea0003800000 */
.L_x_226:
        /* <DEDUP_REMOVED lines=9> */
.L_x_229:
[----:B------:R-:W-:Y:S05]  /*a580*/  BSYNC B1 ;  /* 0x0000000000017941 */ /* 0x000fea0003800000 */
.L_x_228:
        /* <DEDUP_REMOVED lines=11> */
.L_x_231:
[----:B------:R-:W-:Y:S05]  /*a640*/  BSYNC B1 ;  /* 0x0000000000017941 */ /* 0x000fea0003800000 */
.L_x_230:
        /* <DEDUP_REMOVED lines=11> */
.L_x_233:
[----:B------:R-:W-:Y:S05]  /*a700*/  BSYNC B1 ;  /* 0x0000000000017941 */ /* 0x000fea0003800000 */
.L_x_232:
        /* <DEDUP_REMOVED lines=11> */
.L_x_235:
[----:B------:R-:W-:Y:S05]  /*a7c0*/  BSYNC B1 ;  /* 0x0000000000017941 */ /* 0x000fea0003800000 */
.L_x_234:
        /* <DEDUP_REMOVED lines=11> */
.L_x_237:
[----:B------:R-:W-:Y:S05]  /*a880*/  BSYNC B1 ;  /* 0x0000000000017941 */ /* 0x000fea0003800000 */
.L_x_236:
        /* <DEDUP_REMOVED lines=11> */
.L_x_239:
[----:B------:R-:W-:Y:S05]  /*a940*/  BSYNC B1 ;  /* 0x0000000000017941 */ /* 0x000fea0003800000 */
.L_x_238:
        /* <DEDUP_REMOVED lines=11> */
.L_x_241:
[----:B------:R-:W-:Y:S05]  /*aa00*/  BSYNC B1 ;  /* 0x0000000000017941 */ /* 0x000fea0003800000 */
.L_x_240:
        /* <DEDUP_REMOVED lines=11> */
.L_x_243:
[----:B------:R-:W-:Y:S05]  /*aac0*/  BSYNC B1 ;  /* 0x0000000000017941 */ /* 0x000fea0003800000 */
.L_x_242:
        /* <DEDUP_REMOVED lines=11> */
.L_x_245:
[----:B------:R-:W-:Y:S05]  /*ab80*/  BSYNC B1 ;  /* 0x0000000000017941 */ /* 0x000fea0003800000 */
.L_x_244:
        /* <DEDUP_REMOVED lines=9> */
.L_x_247:
[----:B------:R-:W-:Y:S05]  /*ac20*/  BSYNC B1 ;  /* 0x0000000000017941 */ /* 0x000fea0003800000 */
.L_x_246:
        /* <DEDUP_REMOVED lines=9> */
.L_x_249:
[----:B------:R-:W-:Y:S05]  /*acc0*/  BSYNC B1 ;  /* 0x0000000000017941 */ /* 0x000fea0003800000 */
.L_x_248:
        /* <DEDUP_REMOVED lines=11> */
.L_x_251:
[----:B------:R-:W-:Y:S05]  /*ad80*/  BSYNC B1 ;  /* 0x0000000000017941 */ /* 0x000fea0003800000 */
.L_x_250:
        /* <DEDUP_REMOVED lines=11> */
.L_x_253:
[----:B------:R-:W-:Y:S05]  /*ae40*/  BSYNC B1 ;  /* 0x0000000000017941 */ /* 0x000fea0003800000 */
.L_x_252:
        /* <DEDUP_REMOVED lines=9> */
.L_x_255:
[----:B------:R-:W-:Y:S05]  /*aee0*/  BSYNC B1 ;  /* 0x0000000000017941 */ /* 0x000fea0003800000 */
.L_x_254:
        /* <DEDUP_REMOVED lines=9> */
.L_x_257:
[----:B------:R-:W-:Y:S05]  /*af80*/  BSYNC B1 ;  /* 0x0000000000017941 */ /* 0x000fea0003800000 */
.L_x_256:
        /* <DEDUP_REMOVED lines=11> */
.L_x_259:
[----:B------:R-:W-:Y:S05]  /*b040*/  BSYNC B1 ;  /* 0x0000000000017941 */ /* 0x000fea0003800000 */
.L_x_258:
        /* <DEDUP_REMOVED lines=11> */
.L_x_261:
[----:B------:R-:W-:Y:S05]  /*b100*/  BSYNC B1 ;  /* 0x0000000000017941 */ /* 0x000fea0003800000 */
.L_x_260:
        /* <DEDUP_REMOVED lines=9> */
.L_x_263:
[----:B------:R-:W-:Y:S05]  /*b1a0*/  BSYNC B1 ;  /* 0x0000000000017941 */ /* 0x000fea0003800000 */
.L_x_262:
        /* <DEDUP_REMOVED lines=9> */
.L_x_265:
[----:B------:R-:W-:Y:S05]  /*b240*/  BSYNC B1 ;  /* 0x0000000000017941 */ /* 0x000fea0003800000 */
.L_x_264:
        /* <DEDUP_REMOVED lines=9> */
.L_x_267:
[----:B------:R-:W-:Y:S05]  /*b2e0*/  BSYNC B1 ;  /* 0x0000000000017941 */ /* 0x000fea0003800000 */
.L_x_266:
        /* <DEDUP_REMOVED lines=9> */
.L_x_269:
[----:B------:R-:W-:Y:S05]  /*b380*/  BSYNC B1 ;  /* 0x0000000000017941 */ /* 0x000fea0003800000 */
.L_x_268:
        /* <DEDUP_REMOVED lines=9> */
.L_x_271:
[----:B------:R-:W-:Y:S05]  /*b420*/  BSYNC B1 ;  /* 0x0000000000017941 */ /* 0x000fea0003800000 */
.L_x_270:
        /* <DEDUP_REMOVED lines=9> */
.L_x_273:
[----:B------:R-:W-:Y:S05]  /*b4c0*/  BSYNC B1 ;  /* 0x0000000000017941 */ /* 0x000fea0003800000 */
.L_x_272:
        /* <DEDUP_REMOVED lines=9> */
.L_x_275:
[----:B------:R-:W-:Y:S05]  /*b560*/  BSYNC B1 ;  /* 0x0000000000017941 */ /* 0x000fea0003800000 */
.L_x_274:
        /* <DEDUP_REMOVED lines=9> */
.L_x_277:
[----:B------:R-:W-:Y:S05]  /*b600*/  BSYNC B1 ;  /* 0x0000000000017941 */ /* 0x000fea0003800000 */
.L_x_276:
        /* <DEDUP_REMOVED lines=11> */
.L_x_279:
[----:B------:R-:W-:Y:S05]  /*b6c0*/  BSYNC B1 ;  /* 0x0000000000017941 */ /* 0x000fea0003800000 */
.L_x_278:
        /* <DEDUP_REMOVED lines=11> */
.L_x_281:
[----:B------:R-:W-:Y:S05]  /*b780*/  BSYNC B1 ;  /* 0x0000000000017941 */ /* 0x000fea0003800000 */
.L_x_280:
        /* <DEDUP_REMOVED lines=11> */
.L_x_283:
[----:B------:R-:W-:Y:S05]  /*b840*/  BSYNC B1 ;  /* 0x0000000000017941 */ /* 0x000fea0003800000 */
.L_x_282:
        /* <DEDUP_REMOVED lines=11> */
.L_x_285:
[----:B------:R-:W-:Y:S05]  /*b900*/  BSYNC B1 ;  /* 0x0000000000017941 */ /* 0x000fea0003800000 */
.L_x_284:
        /* <DEDUP_REMOVED lines=11> */
.L_x_287:
[----:B------:R-:W-:Y:S05]  /*b9c0*/  BSYNC B1 ;  /* 0x0000000000017941 */ /* 0x000fea0003800000 */
.L_x_286:
        /* <DEDUP_REMOVED lines=11> */
.L_x_289:
[----:B------:R-:W-:Y:S05]  /*ba80*/  BSYNC B1 ;  /* 0x0000000000017941 */ /* 0x000fea0003800000 */
.L_x_288:
        /* <DEDUP_REMOVED lines=11> */
.L_x_291:
[----:B------:R-:W-:Y:S05]  /*bb40*/  BSYNC B1 ;  /* 0x0000000000017941 */ /* 0x000fea0003800000 */
.L_x_290:
        /* <DEDUP_REMOVED lines=11> */
.L_x_293:
[----:B------:R-:W-:Y:S05]  /*bc00*/  BSYNC B1 ;  /* 0x0000000000017941 */ /* 0x000fea0003800000 */
.L_x_292:
        /* <DEDUP_REMOVED lines=9> */
.L_x_295:
[----:B------:R-:W-:Y:S05]  /*bca0*/  BSYNC B1 ;  /* 0x0000000000017941 */ /* 0x000fea0003800000 */
.L_x_294:
        /* <DEDUP_REMOVED lines=9> */
.L_x_297:
[----:B------:R-:W-:Y:S05]  /*bd40*/  BSYNC B1 ;  /* 0x0000000000017941 */ /* 0x000fea0003800000 */
.L_x_296:
        /* <DEDUP_REMOVED lines=11> */
.L_x_299:
[----:B------:R-:W-:Y:S05]  /*be00*/  BSYNC B1 ;  /* 0x0000000000017941 */ /* 0x000fea0003800000 */
.L_x_298:
        /* <DEDUP_REMOVED lines=11> */
.L_x_301:
[----:B------:R-:W-:Y:S05]  /*bec0*/  BSYNC B1 ;  /* 0x0000000000017941 */ /* 0x000fea0003800000 */
.L_x_300:
        /* <DEDUP_REMOVED lines=9> */
.L_x_303:
[----:B------:R-:W-:Y:S05]  /*bf60*/  BSYNC B1 ;  /* 0x0000000000017941 */ /* 0x000fea0003800000 */
.L_x_302:
        /* <DEDUP_REMOVED lines=9> */
.L_x_305:
[----:B------:R-:W-:Y:S05]  /*c000*/  BSYNC B1 ;  /* 0x0000000000017941 */ /* 0x000fea0003800000 */
.L_x_304:
        /* <DEDUP_REMOVED lines=11> */
.L_x_307:
[----:B------:R-:W-:Y:S05]  /*c0c0*/  BSYNC B1 ;  /* 0x0000000000017941 */ /* 0x000fea0003800000 */
.L_x_306:
        /* <DEDUP_REMOVED lines=11> */
.L_x_309:
[----:B------:R-:W-:Y:S05]  /*c180*/  BSYNC B1 ;  /* 0x0000000000017941 */ /* 0x000fea0003800000 */
.L_x_308:
        /* <DEDUP_REMOVED lines=9> */
.L_x_311:
[----:B------:R-:W-:Y:S05]  /*c220*/  BSYNC B1 ;  /* 0x0000000000017941 */ /* 0x000fea0003800000 */
.L_x_310:
        /* <DEDUP_REMOVED lines=9> */
.L_x_313:
[----:B------:R-:W-:Y:S05]  /*c2c0*/  BSYNC B1 ;  /* 0x0000000000017941 */ /* 0x000fea0003800000 */
.L_x_312:
        /* <DEDUP_REMOVED lines=9> */
.L_x_315:
[----:B------:R-:W-:Y:S05]  /*c360*/  BSYNC B1 ;  /* 0x0000000000017941 */ /* 0x000fea0003800000 */
.L_x_314:
        /* <DEDUP_REMOVED lines=9> */
.L_x_317:
[----:B------:R-:W-:Y:S05]  /*c400*/  BSYNC B1 ;  /* 0x0000000000017941 */ /* 0x000fea0003800000 */
.L_x_316:
        /* <DEDUP_REMOVED lines=9> */
.L_x_319:
[----:B------:R-:W-:Y:S05]  /*c4a0*/  BSYNC B1 ;  /* 0x0000000000017941 */ /* 0x000fea0003800000 */
.L_x_318:
        /* <DEDUP_REMOVED lines=9> */
.L_x_321:
[----:B------:R-:W-:Y:S05]  /*c540*/  BSYNC B1 ;  /* 0x0000000000017941 */ /* 0x000fea0003800000 */
.L_x_320:
        /* <DEDUP_REMOVED lines=9> */
.L_x_323:
[----:B------:R-:W-:Y:S05]  /*c5e0*/  BSYNC B1 ;  /* 0x0000000000017941 */ /* 0x000fea0003800000 */
.L_x_322:
        /* <DEDUP_REMOVED lines=9> */
.L_x_325:
[----:B------:R-:W-:Y:S05]  /*c680*/  BSYNC B1 ;  /* 0x0000000000017941 */ /* 0x000fea0003800000 */
.L_x_324:
[----:B0----5:R-:W-:Y:S01]  /*c690*/  HADD2.F32 R0, -RZ, R203.H0_H0 ;  /* 0x200000cbff007230 */ /* 0x021fe20000004100 */
[----:B------:R-:W-:Y:S01]  /*c6a0*/  ISETP.GT.AND P3, PT, R4, 0x61, P2 ;  /* 0x000000610400780c */ /* 0x000fe20001764270 */
[----:B------:R-:W-:Y:S01]  /*c6b0*/  @P4 IMAD.MOV.U32 R6, RZ, RZ, R214 ;  /* 0x000000ffff064224 */ /* 0x000fe200078e00d6 */
[----:B------:R-:W-:Y:S01]  /*c6c0*/  BSSY B1, `(.L_x_326) ;  /* 0x0000008000017945 */ /* 0x000fe20003800000 */
[----:B------:R-:W-:Y:S02]  /*c6d0*/  @P4 IMAD.MOV.U32 R7, RZ, RZ, R177 ;  /* 0x000000ffff074224 */ /* 0x000fe400078e00b1 */
[----:B------:R-:W-:-:S04]  /*c6e0*/  FMUL R5, R0, R23 ;  /* 0x0000001700057220 */ /* 0x000fc80000400000 */
[----:B------:R-:W-:-:S05]  /*c6f0*/  FFMA R5, R32, R192, R5 ;  /* 0x000000c020057223 */ /* 0x000fca0000000005 */
[----:B------:R-:W-:-:S05]  /*c700*/  F2FP.F16.F32.PACK_AB R5, RZ, R5 ;  /* 0x00000005ff05723e */ /* 0x000fca00000000ff */
[----:B------:R0:W-:Y:S01]  /*c710*/  @P4 STG.E.U16 desc[UR40][R6.64+0xc0], R5 ;  /* 0x0000c00506004986 */ /* 0x0001e2000c101528 */
[----:B------:R-:W-:Y:S05]  /*c720*/  @!P3 BRA `(.L_x_327) ;  /* 0x000000000004b947 */ /* 0x000fea0003800000 */
[----:B------:R0:W5:Y:S02]  /*c730*/  LDG.E.LTC128B.U16 R203, desc[UR40][R208.64+0xc2] ;  /* 0x0000c228d0cb7981 */ /* 0x000164000c1e1520 */
.L_x_327:
[----:B------:R-:W-:Y:S05]  /*c740*/  BSYNC B1 ;  /* 0x0000000000017941 */ /* 0x000fea0003800000 */
.L_x_326:
[----:B-----5:R-:W-:Y:S01]  /*c750*/  HADD2.F32 R0, -RZ, R203.H0_H0 ;  /* 0x200000cbff007230 */ /* 0x020fe20000004100 */
[----:B------:R-:W-:Y:S01]  /*c760*/  ISETP.GT.AND P4, PT, R4, 0x60, P6 ;  /* 0x000000600400780c */ /* 0x000fe20003784270 */
[----:B0-----:R-:W-:Y:S01]  /*c770*/  @P3 IMAD.MOV.U32 R6, RZ, RZ, R214 ;  /* 0x000000ffff063224 */ /* 0x001fe200078e00d6 */
        /* <DEDUP_REMOVED lines=8> */
.L_x_329:
[----:B------:R-:W-:Y:S05]  /*c800*/  BSYNC B1 ;  /* 0x0000000000017941 */ /* 0x000fea0003800000 */
.L_x_328:
[----:B0----5:R-:W-:Y:S01]  /*c810*/  HADD2.F32 R0, -RZ, R203.H0_H0 ;  /* 0x200000cbff007230 */ /* 0x021fe20000004100 */
[----:B------:R-:W-:Y:S01]  /*c820*/  @P4 MOV R6, R178 ;  /* 0x000000b200064202 */ /* 0x000fe20000000f00 */
[----:B------:R-:W-:Y:S01]  /*c830*/  @P4 IMAD.MOV.U32 R7, RZ, RZ, R179 ;  /* 0x000000ffff074224 */ /* 0x000fe200078e00b3 */
[----:B------:R-:W-:Y:S01]  /*c840*/  ISETP.GT.AND P3, PT, R4, 0x61, P6 ;  /* 0x000000610400780c */ /* 0x000fe20003764270 */
[----:B------:R-:W-:Y:S01]  /*c850*/  BSSY B1, `(.L_x_330) ;  /* 0x0000007000017945 */ /* 0x000fe20003800000 */
[----:B------:R-:W-:-:S04]  /*c860*/  FMUL R5, R0, R23 ;  /* 0x0000001700057220 */ /* 0x000fc80000400000 */
[----:B------:R-:W-:-:S05]  /*c870*/  FFMA R5, R34, R192, R5 ;  /* 0x000000c022057223 */ /* 0x000fca0000000005 */
[----:B------:R-:W-:-:S05]  /*c880*/  F2FP.F16.F32.PACK_AB R5, RZ, R5 ;  /* 0x00000005ff05723e */ /* 0x000fca00000000ff */
[----:B------:R0:W-:Y:S01]  /*c890*/  @P4 STG.E.U16 desc[UR40][R6.64+0xc0], R5 ;  /* 0x0000c00506004986 */ /* 0x0001e2000c101528 */
[----:B------:R-:W-:Y:S05]  /*c8a0*/  @!P3 BRA `(.L_x_331) ;  /* 0x000000000004b947 */ /* 0x000fea0003800000 */
[----:B------:R0:W5:Y:S02]  /*c8b0*/  LDG.E.LTC128B.U16 R203, desc[UR40][R190.64+0xc2] ;  /* 0x0000c228becb7981 */ /* 0x000164000c1e1520 */
.L_x_331:
[----:B------:R-:W-:Y:S05]  /*c8c0*/  BSYNC B1 ;  /* 0x0000000000017941 */ /* 0x000fea0003800000 */
.L_x_330:
        /* <DEDUP_REMOVED lines=11> */
.L_x_333:
[----:B------:R-:W-:Y:S05]  /*c980*/  BSYNC B1 ;  /* 0x0000000000017941 */ /* 0x000fea0003800000 */
.L_x_332:
        /* <DEDUP_REMOVED lines=11> */
.L_x_335:
[----:B------:R-:W-:Y:S05]  /*ca40*/  BSYNC B1 ;  /* 0x0000000000017941 */ /* 0x000fea0003800000 */
.L_x_334:
[----:B-----5:R-:W-:Y:S01]  /*ca50*/  HADD2.F32 R0, -RZ, R203.H0_H0 ;  /* 0x200000cbff007230 */ /* 0x020fe20000004100 */
[----:B------:R-:W-:Y:S01]  /*ca60*/  ISETP.GT.AND P3, PT, R4, 0x68, P6 ;  /* 0x000000680400780c */ /* 0x000fe20003764270 */
[----:B------:R-:W-:Y:S01]  /*ca70*/  @P2 IMAD.MOV.U32 R176, RZ, RZ, R214 ;  /* 0x000000ffffb02224 */ /* 0x000fe200078e00d6 */
[----:B------:R-:W-:Y:S02]  /*ca80*/  BSSY B1, `(.L_x_336) ;  /* 0x0000007000017945 */ /* 0x000fe40003800000 */
[----:B------:R-:W-:-:S04]  /*ca90*/  FMUL R0, R0, R23 ;  /* 0x0000001700007220 */ /* 0x000fc80000400000 */
[----:B------:R-:W-:-:S05]  /*caa0*/  FFMA R0, R37, R192, R0 ;  /* 0x000000c025007223 */ /* 0x000fca0000000000 */
[----:B------:R-:W-:-:S05]  /*cab0*/  F2FP.F16.F32.PACK_AB R0, RZ, R0 ;  /* 0x00000000ff00723e */ /* 0x000fca00000000ff */
[----:B------:R0:W-:Y:S01]  /*cac0*/  @P2 STG.E.U16 desc[UR40][R176.64+0xd2], R0 ;  /* 0x0000d200b0002986 */ /* 0x0001e2000c101528 */
[----:B------:R-:W-:Y:S05]  /*cad0*/  @!P3 BRA `(.L_x_337) ;  /* 0x000000000004b947 */ /* 0x000fea0003800000 */
[----:B------:R0:W5:Y:S02]  /*cae0*/  LDG.E.LTC128B.U16 R203, desc[UR40][R190.64+0xd0] ;  /* 0x0000d028becb7981 */ /* 0x000164000c1e1520 */
.L_x_337:
[----:B------:R-:W-:Y:S05]  /*caf0*/  BSYNC B1 ;  /* 0x0000000000017941 */ /* 0x000fea0003800000 */
.L_x_336:
        /* <DEDUP_REMOVED lines=11> */
.L_x_339:
[----:B------:R-:W-:Y:S05]  /*cbb0*/  BSYNC B1 ;  /* 0x0000000000017941 */ /* 0x000fea0003800000 */
.L_x_338:
        /* <DEDUP_REMOVED lines=9> */
.L_x_341:
[----:B------:R-:W-:Y:S05]  /*cc50*/  BSYNC B1 ;  /* 0x0000000000017941 */ /* 0x000fea0003800000 */
.L_x_340:
[----:B0----5:R-:W-:Y:S01]  /*cc60*/  HADD2.F32 R0, -RZ, R203.H0_H0 ;  /* 0x200000cbff007230 */ /* 0x021fe20000004100 */
        /* <DEDUP_REMOVED lines=8> */
.L_x_343:
[----:B------:R-:W-:Y:S05]  /*ccf0*/  BSYNC B1 ;  /* 0x0000000000017941 */ /* 0x000fea0003800000 */
.L_x_342:
        /* <DEDUP_REMOVED lines=9> */
.L_x_345:
[----:B------:R-:W-:Y:S05]  /*cd90*/  BSYNC B1 ;  /* 0x0000000000017941 */ /* 0x000fea0003800000 */
.L_x_344:
        /* <DEDUP_REMOVED lines=11> */
.L_x_347:
[----:B------:R-:W-:Y:S05]  /*ce50*/  BSYNC B1 ;  /* 0x0000000000017941 */ /* 0x000fea0003800000 */
.L_x_346:
        /* <DEDUP_REMOVED lines=11> */
.L_x_349:
[----:B------:R-:W-:Y:S05]  /*cf10*/  BSYNC B1 ;  /* 0x0000000000017941 */ /* 0x000fea0003800000 */
.L_x_348:
        /* <DEDUP_REMOVED lines=9> */
.L_x_351:
[----:B------:R-:W-:Y:S05]  /*cfb0*/  BSYNC B1 ;  /* 0x0000000000017941 */ /* 0x000fea0003800000 */
.L_x_350:
        /* <DEDUP_REMOVED lines=9> */
.L_x_353:
[----:B------:R-:W-:Y:S05]  /*d050*/  BSYNC B1 ;  /* 0x0000000000017941 */ /* 0x000fea0003800000 */
.L_x_352:
[----:B0----5:R-:W-:Y:S01]  /*d060*/  HADD2.F32 R0, -RZ, R203.H0_H0 ;  /* 0x200000cbff007230 */ /* 0x021fe20000004100 */
[----:B------:R-:W-:Y:S01]  /*d070*/  ISETP.GT.AND P0, PT, R4, 0x69, P0 ;  /* 0x000000690400780c */ /* 0x000fe20000704270 */
[----:B------:R-:W-:Y:S01]  /*d080*/  @P2 IMAD.MOV.U32 R2, RZ, RZ, R196 ;  /* 0x000000ffff022224 */ /* 0x000fe200078e00c4 */
[----:B------:R-:W-:Y:S02]  /*d090*/  BSSY B1, `(.L_x_354) ;  /* 0x0000009000017945 */ /* 0x000fe40003800000 */
[----:B------:R-:W-:-:S04]  /*d0a0*/  FMUL R3, R0, R23 ;  /* 0x0000001700037220 */ /* 0x000fc80000400000 */
[----:B------:R-:W-:-:S05]  /*d0b0*/  FFMA R3, R30, R192, R3 ;  /* 0x000000c01e037223 */ /* 0x000fca0000000003 */
[----:B------:R-:W-:-:S04]  /*d0c0*/  F2FP.F16.F32.PACK_AB R3, RZ, R3 ;  /* 0x00000003ff03723e */ /* 0x000fc800000000ff */
[----:B------:R-:W-:Y:S01]  /*d0d0*/  PRMT R0, R3, 0x7610, R0 ;  /* 0x0000761003007816 */ /* 0x000fe20000000000 */
[----:B------:R-:W-:-:S05]  /*d0e0*/  @P2 IMAD.MOV.U32 R3, RZ, RZ, R197 ;  /* 0x000000ffff032224 */ /* 0x000fca00078e00c5 */
[----:B------:R0:W-:Y:S01]  /*d0f0*/  @P2 STG.E.U16 desc[UR40][R2.64+0xd0], R0 ;  /* 0x0000d00002002986 */ /* 0x0001e2000c101528 */
[----:B------:R-:W-:Y:S05]  /*d100*/  @!P0 BRA `(.L_x_355) ;  /* 0x0000000000048947 */ /* 0x000fea0003800000 */
[----:B------:R0:W5:Y:S02]  /*d110*/  LDG.E.LTC128B.U16 R203, desc[UR40][R198.64+0xd2] ;  /* 0x0000d228c6cb7981 */ /* 0x000164000c1e1520 */
.L_x_355:
[----:B------:R-:W-:Y:S05]  /*d120*/  BSYNC B1 ;  /* 0x0000000000017941 */ /* 0x000fea0003800000 */
.L_x_354:
[----:B------:R-:W-:Y:S05]  /*d130*/  @!P0 BRA `(.L_x_356) ;  /* 0x0000003000148947 */ /* 0x000fea0003800000 */
[----:B0----5:R-:W-:-:S05]  /*d140*/  HADD2.F32 R0, -RZ, R203.H0_H0 ;  /* 0x200000cbff007230 */ /* 0x021fca0000004100 */
[----:B------:R-:W-:-:S04]  /*d150*/  FMUL R0, R0, R23 ;  /* 0x0000001700007220 */ /* 0x000fc80000400000 */
[----:B------:R-:W-:-:S05]  /*d160*/  FFMA R0, R31, R192, R0 ;  /* 0x000000c01f007223 */ /* 0x000fca0000000000 */
[----:B------:R-:W-:-:S05]  /*d170*/  F2FP.F16.F32.PACK_AB R0, RZ, R0 ;  /* 0x00000000ff00723e */ /* 0x000fca00000000ff */
[----:B------:R0:W-:Y:S01]  /*d180*/  STG.E.U16 desc[UR40][R196.64+0xd2], R0 ;  /* 0x0000d200c4007986 */ /* 0x0001e2000c101528 */
[----:B------:R-:W-:Y:S05]  /*d190*/  BRA `(.L_x_356) ;  /* 0x0000002c00fc7947 */ /* 0x000fea0003800000 */
.L_x_29:
[----:B------:R-:W-:Y:S01]  /*d1a0*/  ULDC.64 UR4, c[0x0][0x5c0] ;  /* 0x0001700000047ab9 */ /* 0x000fe20000000a00 */
[----:B------:R-:W-:Y:S01]  /*d1b0*/  ISETP.GT.AND P2, PT, R4, 0x1, P4 ;  /* 0x000000010400780c */ /* 0x000fe20002744270 */
[-C--:B------:R-:W-:Y:S01]  /*d1c0*/  FMUL R185, R185, R192.reuse ;  /* 0x000000c0b9b97220 */ /* 0x080fe20000400000 */
[----:B------:R-:W-:Y:S01]  /*d1d0*/  LEA R6, P1, R8, UR4, 0x1 ;  /* 0x0000000408067c11 */ /* 0x000fe2000f8208ff */
[-C--:B------:R-:W-:Y:S01]  /*d1e0*/  FMUL R184, R184, R192.reuse ;  /* 0x000000c0b8b87220 */ /* 0x080fe20000400000 */
[----:B------:R-:W-:Y:S01]  /*d1f0*/  ISETP.GT.AND P5, PT, R3, 0x8, PT ;  /* 0x000000080300780c */ /* 0x000fe20003fa4270 */
[-C--:B------:R-:W-:Y:S01]  /*d200*/  FMUL R186, R186, R192.reuse ;  /* 0x000000c0baba7220 */ /* 0x080fe20000400000 */
[----:B------:R-:W-:Y:S01]  /*d210*/  LEA.HI.X R7, R8, UR5, R19, 0x1, P1 ;  /* 0x0000000508077c11 */ /* 0x000fe200088f0c13 */
[-C--:B------:R-:W-:Y:S01]  /*d220*/  FMUL R187, R187, R192.reuse ;  /* 0x000000c0bbbb7220 */ /* 0x080fe20000400000 */
[----:B------:R-:W-:Y:S01]  /*d230*/  SHF.L.U32 R15, R204, 0x4, RZ ;  /* 0x00000004cc0f7819 */ /* 0x000fe200000006ff */
[-C--:B------:R-:W-:Y:S01]  /*d240*/  FMUL R188, R188, R192.reuse ;  /* 0x000000c0bcbc7220 */ /* 0x080fe20000400000 */
[----:B------:R-:W-:Y:S01]  /*d250*/  ISETP.GT.AND P1, PT, R4, RZ, P5 ;  /* 0x000000ff0400720c */ /* 0x000fe20002f24270 */
[-C--:B------:R-:W-:Y:S01]  /*d260*/  FMUL R189, R189, R192.reuse ;  /* 0x000000c0bdbd7220 */ /* 0x080fe20000400000 */
[----:B------:R-:W-:Y:S01]  /*d270*/  F2FP.F16.F32.PACK_AB R185, RZ, R185 ;  /* 0x000000b9ffb9723e */ /* 0x000fe200000000ff */
[-C--:B------:R-:W-:Y:S01]  /*d280*/  FMUL R191, R191, R192.reuse ;  /* 0x000000c0bfbf7220 */ /* 0x080fe20000400000 */
[----:B------:R-:W-:Y:S01]  /*d290*/  SHF.L.U64.HI R5, R204, 0x4, R205 ;  /* 0x00000004cc057819 */ /* 0x000fe200000102cd */
[----:B------:R-:W-:Y:S01]  /*d2a0*/  FMUL R190, R190, R192 ;  /* 0x000000c0bebe7220 */ /* 0x000fe20000400000 */
[----:B------:R-:W-:Y:S01]  /*d2b0*/  IADD3 R8, P3, R15, R6, RZ ;  /* 0x000000060f087210 */ /* 0x000fe20007f7e0ff */
[----:B------:R-:W-:Y:S01]  /*d2c0*/  @P2 STG.E.U16 desc[UR40][R6.64+0x2], R185 ;  /* 0x000002b906002986 */ /* 0x000fe2000c101528 */
[----:B------:R-:W-:Y:S01]  /*d2d0*/  F2FP.F16.F32.PACK_AB R184, RZ, R184 ;  /* 0x000000b8ffb8723e */ /* 0x000fe200000000ff */
[----:B------:R-:W-:Y:S01]  /*d2e0*/  FMUL R176, R176, R192 ;  /* 0x000000c0b0b07220 */ /* 0x000fe20000400000 */
[----:B------:R-:W-:Y:S01]  /*d2f0*/  F2FP.F16.F32.PACK_AB R186, RZ, R186 ;  /* 0x000000baffba723e */ /* 0x000fe200000000ff */
[----:B------:R-:W-:Y:S01]  /*d300*/  IMAD.X R9, R5, 0x1, R7, P3 ;  /* 0x0000000105097824 */ /* 0x000fe200018e0607 */
[C---:B------:R-:W-:Y:S01]  /*d310*/  ISETP.GT.AND P2, PT, R4.reuse, 0x1, P5 ;  /* 0x000000010400780c */ /* 0x040fe20002f44270 */
[----:B------:R-:W-:Y:S01]  /*d320*/  @P0 STG.E.U16 desc[UR40][R6.64], R184 ;  /* 0x000000b806000986 */ /* 0x000fe2000c101528 */
[C---:B------:R-:W-:Y:S01]  /*d330*/  ISETP.GT.AND P0, PT, R4.reuse, 0x8, P4 ;  /* 0x000000080400780c */ /* 0x040fe20002704270 */
[----:B------:R-:W-:Y:S01]  /*d340*/  IMAD R11, R205, 0xf0, RZ ;  /* 0x000000f0cd0b7824 */ /* 0x000fe200078e02ff */
[----:B------:R-:W-:Y:S01]  /*d350*/  F2FP.F16.F32.PACK_AB R187, RZ, R187 ;  /* 0x000000bbffbb723e */ /* 0x000fe200000000ff */
[----:B------:R-:W-:Y:S01]  /*d360*/  @P1 STG.E.U16 desc[UR40][R8.64], R186 ;  /* 0x000000ba08001986 */ /* 0x000fe2000c101528 */
[----:B------:R-:W-:Y:S01]  /*d370*/  ISETP.GT.AND P1, PT, R4, 0x9, P4 ;  /* 0x000000090400780c */ /* 0x000fe20002724270 */
[----:B------:R-:W-:Y:S01]  /*d380*/  IMAD.WIDE.U32 R20, R204, 0xf0, R8 ;  /* 0x000000f0cc147825 */ /* 0x000fe200078e0008 */
[----:B------:R-:W-:-:S03]  /*d390*/  F2FP.F16.F32.PACK_AB R188, RZ, R188 ;  /* 0x000000bcffbc723e */ /* 0x000fc600000000ff */
[-C--:B------:R-:W-:Y:S01]  /*d3a0*/  FMUL R177, R177, R192.reuse ;  /* 0x000000c0b1b17220 */ /* 0x080fe20000400000 */
[----:B------:R-:W-:Y:S01]  /*d3b0*/  F2FP.F16.F32.PACK_AB R189, RZ, R189 ;  /* 0x000000bdffbd723e */ /* 0x000fe200000000ff */
[----:B------:R-:W-:Y:S01]  /*d3c0*/  IMAD.IADD R21, R11, 0x1, R21 ;  /* 0x000000010b157824 */ /* 0x000fe200078e0215 */
[C---:B------:R-:W-:Y:S01]  /*d3d0*/  ISETP.GT.AND P3, PT, R4.reuse, 0x9, P5 ;  /* 0x000000090400780c */ /* 0x040fe20002f64270 */
[----:B------:R-:W-:Y:S01]  /*d3e0*/  @P2 STG.E.U16 desc[UR40][R8.64+0x2], R187 ;  /* 0x000002bb08002986 */ /* 0x000fe2000c101528 */
[----:B------:R-:W-:Y:S01]  /*d3f0*/  ISETP.GT.AND P2, PT, R4, 0x8, P5 ;  /* 0x000000080400780c */ /* 0x000fe20002f44270 */
[----:B------:R-:W-:Y:S01]  /*d400*/  IMAD.SHL.U32 R2, R204, 0x100, RZ ;  /* 0x00000100cc027824 */ /* 0x000fe200078e00ff */
[----:B------:R-:W-:Y:S01]  /*d410*/  F2FP.F16.F32.PACK_AB R191, RZ, R191 ;  /* 0x000000bfffbf723e */ /* 0x000fe200000000ff */
[----:B------:R-:W-:Y:S01]  /*d420*/  @P0 STG.E.U16 desc[UR40][R6.64+0x10], R188 ;  /* 0x000010bc06000986 */ /* 0x000fe2000c101528 */
[----:B------:R-:W-:Y:S01]  /*d430*/  ISETP.GT.AND P0, PT, R3, 0x80, PT ;  /* 0x000000800300780c */ /* 0x000fe20003f04270 */
[----:B------:R-:W-:Y:S01]  /*d440*/  FMUL R178, R178, R192 ;  /* 0x000000c0b2b27220 */ /* 0x000fe20000400000 */
[----:B------:R-:W-:Y:S01]  /*d450*/  F2FP.F16.F32.PACK_AB R190, RZ, R190 ;  /* 0x000000beffbe723e */ /* 0x000fe200000000ff */
[----:B------:R-:W-:Y:S01]  /*d460*/  @P1 STG.E.U16 desc[UR40][R6.64+0x12], R189 ;  /* 0x000012bd06001986 */ /* 0x000fe2000c101528 */
[C---:B------:R-:W-:Y:S01]  /*d470*/  ISETP.GT.AND P1, PT, R4.reuse, RZ, P0 ;  /* 0x000000ff0400720c */ /* 0x040fe20000724270 */
[----:B------:R-:W-:Y:S01]  /*d480*/  FMUL R179, R179, R192 ;  /* 0x000000c0b3b37220 */ /* 0x000fe20000400000 */
[----:B------:R-:W-:Y:S01]  /*d490*/  F2FP.F16.F32.PACK_AB R176, RZ, R176 ;  /* 0x000000b0ffb0723e */ /* 0x000fe200000000ff */
[----:B------:R-:W-:Y:S01]  /*d4a0*/  @P3 STG.E.U16 desc[UR40][R8.64+0x12], R191 ;  /* 0x000012bf08003986 */ /* 0x000fe2000c101528 */
[----:B------:R-:W-:Y:S01]  /*d4b0*/  ISETP.GT.AND P3, PT, R4, 0x1, P0 ;  /* 0x000000010400780c */ /* 0x000fe20000764270 */
[----:B------:R-:W-:Y:S01]  /*d4c0*/  FMUL R180, R180, R192 ;  /* 0x000000c0b4b47220 */ /* 0x000fe20000400000 */
[C---:B------:R-:W-:Y:S01]  /*d4d0*/  SHF.L.U64.HI R0, R204.reuse, 0x8, R205 ;  /* 0x00000008cc007819 */ /* 0x040fe200000102cd */
[----:B------:R-:W-:Y:S01]  /*d4e0*/  @P2 STG.E.U16 desc[UR40][R8.64+0x10], R190 ;  /* 0x000010be08002986 */ /* 0x000fe2000c101528 */
[----:B------:R-:W-:Y:S01]  /*d4f0*/  IMAD.WIDE.U32 R204, R204, 0xf0, R8 ;  /* 0x000000f0cccc7825 */ /* 0x000fe200078e0008 */
[----:B------:R-:W-:-:S03]  /*d500*/  F2FP.F16.F32.PACK_AB R177, RZ, R177 ;  /* 0x000000b1ffb1723e */ /* 0x000fc600000000ff */
[----:B------:R-:W-:Y:S01]  /*d510*/  FMUL R181, R181, R192 ;  /* 0x000000c0b5b57220 */ /* 0x000fe20000400000 */
[----:B------:R-:W-:Y:S01]  /*d520*/  F2FP.F16.F32.PACK_AB R178, RZ, R178 ;  /* 0x000000b2ffb2723e */ /* 0x000fe200000000ff */
[----:B------:R-:W-:Y:S01]  /*d530*/  FMUL R182, R182, R192 ;  /* 0x000000c0b6b67220 */ /* 0x000fe20000400000 */
[----:B------:R0:W-:Y:S01]  /*d540*/  @P1 STG.E.U16 desc[UR40][R20.64], R176 ;  /* 0x000000b014001986 */ /* 0x0001e2000c101528 */
[----:B------:R-:W-:Y:S01]  /*d550*/  IADD3 R12, P1, P2, R15, R20, R2 ;  /* 0x000000140f0c7210 */ /* 0x000fe20007a3e002 */
[-C--:B------:R-:W-:Y:S01]  /*d560*/  FMUL R183, R183, R192.reuse ;  /* 0x000000c0b7b77220 */ /* 0x080fe20000400000 */
[----:B------:R-:W-:Y:S01]  /*d570*/  IADD3 R205, R11, R205, RZ ;  /* 0x000000cd0bcd7210 */ /* 0x000fe20007ffe0ff */
[----:B------:R1:W-:Y:S01]  /*d580*/  @P3 STG.E.U16 desc[UR40][R20.64+0x2], R177 ;  /* 0x000002b114003986 */ /* 0x0003e2000c101528 */
[----:B------:R-:W-:Y:S01]  /*d590*/  IADD3.X R13, R5, R21, R0, P1, P2 ;  /* 0x00000015050d7210 */ /* 0x000fe20000fe4400 */
[----:B------:R-:W-:Y:S01]  /*d5a0*/  FMUL R168, R168, R192 ;  /* 0x000000c0a8a87220 */ /* 0x000fe20000400000 */
[----:B------:R-:W-:Y:S01]  /*d5b0*/  IADD3 R10, P1, P2, R15, R204, R2 ;  /* 0x000000cc0f0a7210 */ /* 0x000fe20007a3e002 */
[-C--:B------:R-:W-:Y:S01]  /*d5c0*/  FMUL R169, R169, R192.reuse ;  /* 0x000000c0a9a97220 */ /* 0x080fe20000400000 */
[----:B------:R-:W-:Y:S01]  /*d5d0*/  ISETP.GT.AND P3, PT, R3, 0x88, PT ;  /* 0x000000880300780c */ /* 0x000fe20003f64270 */
[-C--:B------:R-:W-:Y:S01]  /*d5e0*/  FMUL R170, R170, R192.reuse ;  /* 0x000000c0aaaa7220 */ /* 0x080fe20000400000 */
[----:B------:R-:W-:Y:S01]  /*d5f0*/  IADD3.X R11, R5, R205, R0, P1, P2 ;  /* 0x000000cd050b7210 */ /* 0x000fe20000fe4400 */
[----:B------:R-:W-:Y:S01]  /*d600*/  FMUL R171, R171, R192 ;  /* 0x000000c0abab7220 */ /* 0x000fe20000400000 */
[----:B0-----:R-:W-:Y:S01]  /*d610*/  IADD3 R176, P2, R15, R20, RZ ;  /* 0x000000140fb07210 */ /* 0x001fe20007f5e0ff */
[-C--:B------:R-:W-:Y:S01]  /*d620*/  FMUL R172, R172, R192.reuse ;  /* 0x000000c0acac7220 */ /* 0x080fe20000400000 */
[C---:B------:R-:W-:Y:S01]  /*d630*/  ISETP.GT.AND P1, PT, R4.reuse, RZ, P3 ;  /* 0x000000ff0400720c */ /* 0x040fe20001f24270 */
[-C--:B------:R-:W-:Y:S01]  /*d640*/  FMUL R173, R173, R192.reuse ;  /* 0x000000c0adad7220 */ /* 0x080fe20000400000 */
[----:B------:R-:W-:Y:S01]  /*d650*/  F2FP.F16.F32.PACK_AB R179, RZ, R179 ;  /* 0x000000b3ffb3723e */ /* 0x000fe200000000ff */
[--C-:B-1----:R-:W-:Y:S01]  /*d660*/  IMAD.X R177, R5, 0x1, R21.reuse, P2 ;  /* 0x0000000105b17824 */ /* 0x102fe200010e0615 */
[----:B------:R-:W-:Y:S01]  /*d670*/  ISETP.GT.AND P2, PT, R4, 0x1, P3 ;  /* 0x000000010400780c */ /* 0x000fe20001f44270 */
[----:B------:R-:W-:Y:S01]  /*d680*/  FMUL R174, R174, R192 ;  /* 0x000000c0aeae7220 */ /* 0x000fe20000400000 */
[----:B------:R-:W-:Y:S01]  /*d690*/  F2FP.F16.F32.PACK_AB R180, RZ, R180 ;  /* 0x000000b4ffb4723e */ /* 0x000fe200000000ff */
[-C--:B------:R-:W-:Y:S01]  /*d6a0*/  FMUL R175, R175, R192.reuse ;  /* 0x000000c0afaf7220 */ /* 0x080fe20000400000 */
[----:B------:R-:W-:Y:S01]  /*d6b0*/  F2FP.F16.F32.PACK_AB R181, RZ, R181 ;  /* 0x000000b5ffb5723e */ /* 0x000fe200000000ff */
[----:B------:R-:W-:Y:S01]  /*d6c0*/  FMUL R160, R160, R192 ;  /* 0x000000c0a0a07220 */ /* 0x000fe20000400000 */
[----:B------:R-:W-:Y:S01]  /*d6d0*/  F2FP.F16.F32.PACK_AB R182, RZ, R182 ;  /* 0x000000b6ffb6723e */ /* 0x000fe200000000ff */
[-C--:B------:R-:W-:Y:S01]  /*d6e0*/  FMUL R161, R161, R192.reuse ;  /* 0x000000c0a1a17220 */ /* 0x080fe20000400000 */
[----:B------:R-:W-:Y:S01]  /*d6f0*/  F2FP.F16.F32.PACK_AB R183, RZ, R183 ;  /* 0x000000b7ffb7723e */ /* 0x000fe200000000ff */
[----:B------:R0:W-:Y:S01]  /*d700*/  @P1 STG.E.U16 desc[UR40][R176.64], R178 ;  /* 0x000000b2b0001986 */ /* 0x0001e2000c101528 */
[----:B------:R-:W-:Y:S01]  /*d710*/  ISETP.GT.AND P1, PT, R4, 0x8, P0 ;  /* 0x000000080400780c */ /* 0x000fe20000724270 */
[----:B------:R-:W-:Y:S01]  /*d720*/  FMUL R162, R162, R192 ;  /* 0x000000c0a2a27220 */ /* 0x000fe20000400000 */
[----:B------:R-:W-:Y:S01]  /*d730*/  F2FP.F16.F32.PACK_AB R168, RZ, R168 ;  /* 0x000000a8ffa8723e */ /* 0x000fe200000000ff */
[----:B------:R1:W-:Y:S01]  /*d740*/  @P2 STG.E.U16 desc[UR40][R176.64+0x2], R179 ;  /* 0x000002b3b0002986 */ /* 0x0003e2000c101528 */
[----:B------:R-:W-:Y:S01]  /*d750*/  ISETP.GT.AND P2, PT, R4, 0x9, P0 ;  /* 0x000000090400780c */ /* 0x000fe20000744270 */
[-C--:B------:R-:W-:Y:S01]  /*d760*/  FMUL R163, R163, R192.reuse ;  /* 0x000000c0a3a37220 */ /* 0x080fe20000400000 */
[----:B------:R-:W-:Y:S01]  /*d770*/  PRMT R14, R168, 0x7610, R14 ;  /* 0x00007610a80e7816 */ /* 0x000fe2000000000e */
        /* <DEDUP_REMOVED lines=10> */
[----:B0-----:R-:W-:Y:S01]  /*d820*/  @P2 IMAD.MOV.U32 R178, RZ, RZ, R20 ;  /* 0x000000ffffb22224 */ /* 0x001fe200078e0014 */
[----:B------:R-:W-:Y:S01]  /*d830*/  F2FP.F16.F32.PACK_AB R173, RZ, R173 ;  /* 0x000000adffad723e */ /* 0x000fe200000000ff */
[----:B-1----:R-:W-:Y:S01]  /*d840*/  @P2 IMAD.MOV.U32 R179, RZ, RZ, R21 ;  /* 0x000000ffffb32224 */ /* 0x002fe200078e0015 */
[----:B------:R-:W-:Y:S01]  /*d850*/  F2FP.F16.F32.PACK_AB R174, RZ, R174 ;  /* 0x000000aeffae723e */ /* 0x000fe200000000ff */
[-C--:B------:R-:W-:Y:S01]  /*d860*/  FMUL R152, R152, R192.reuse ;  /* 0x000000c098987220 */ /* 0x080fe20000400000 */
[----:B------:R-:W-:Y:S01]  /*d870*/  F2FP.F16.F32.PACK_AB R175, RZ, R175 ;  /* 0x000000afffaf723e */ /* 0x000fe200000000ff */
[-C--:B------:R-:W-:Y:S01]  /*d880*/  FMUL R153, R153, R192.reuse ;  /* 0x000000c099997220 */ /* 0x080fe20000400000 */
[----:B------:R-:W-:Y:S01]  /*d890*/  @P2 STG.E.U16 desc[UR40][R178.64+0x12], R181 ;  /* 0x000012b5b2002986 */ /* 0x000fe2000c101528 */
[----:B------:R-:W-:Y:S01]  /*d8a0*/  ISETP.GT.AND P2, PT, R4, 0x9, P3 ;  /* 0x000000090400780c */ /* 0x000fe20001f44270 */
[----:B------:R-:W-:Y:S01]  /*d8b0*/  FMUL R154, R154, R192 ;  /* 0x000000c09a9a7220 */ /* 0x000fe20000400000 */
[----:B------:R-:W-:Y:S01]  /*d8c0*/  F2FP.F16.F32.PACK_AB R160, RZ, R160 ;  /* 0x000000a0ffa0723e */ /* 0x000fe200000000ff */
[----:B------:R-:W-:Y:S01]  /*d8d0*/  @P1 STG.E.U16 desc[UR40][R176.64+0x10], R182 ;  /* 0x000010b6b0001986 */ /* 0x000fe2000c101528 */
[----:B--2---:R-:W-:Y:S01]  /*d8e0*/  IADD3 R20, P1, R2, R20, RZ ;  /* 0x0000001402147210 */ /* 0x004fe20007f3e0ff */
[-C--:B------:R-:W-:Y:S01]  /*d8f0*/  FMUL R155, R155, R192.reuse ;  /* 0x000000c09b9b7220 */ /* 0x080fe20000400000 */
[----:B------:R-:W-:Y:S01]  /*d900*/  F2FP.F16.F32.PACK_AB R161, RZ, R161 ;  /* 0x000000a1ffa1723e */ /* 0x000fe200000000ff */
[-C--:B------:R-:W-:Y:S01]  /*d910*/  FMUL R156, R156, R192.reuse ;  /* 0x000000c09c9c7220 */ /* 0x080fe20000400000 */
[----:B------:R-:W-:Y:S01]  /*d920*/  IADD3.X R21, R0, R21, RZ, P1, !PT ;  /* 0x0000001500157210 */ /* 0x000fe20000ffe4ff */
[----:B------:R-:W-:Y:S01]  /*d930*/  FMUL R157, R157, R192 ;  /* 0x000000c09d9d7220 */ /* 0x000fe20000400000 */
[----:B------:R-:W-:Y:S01]  /*d940*/  F2FP.F16.F32.PACK_AB R162, RZ, R162 ;  /* 0x000000a2ffa2723e */ /* 0x000fe200000000ff */
[-C--:B------:R-:W-:Y:S01]  /*d950*/  FMUL R158, R158, R192.reuse ;  /* 0x000000c09e9e7220 */ /* 0x080fe20000400000 */
[----:B------:R-:W-:Y:S01]  /*d960*/  F2FP.F16.F32.PACK_AB R163, RZ, R163 ;  /* 0x000000a3ffa3723e */ /* 0x000fe200000000ff */
[----:B------:R-:W-:Y:S01]  /*d970*/  @P2 STG.E.U16 desc[UR40][R176.64+0x12], R183 ;  /* 0x000012b7b0002986 */ /* 0x000fe2000c101528 */
[----:B------:R-:W-:Y:S01]  /*d980*/  ISETP.GT.AND P2, PT, R3, 0x100, PT ;  /* 0x000001000300780c */ /* 0x000fe20003f44270 */
[----:B------:R-:W-:Y:S01]  /*d990*/  FMUL R159, R159, R192 ;  /* 0x000000c09f9f7220 */ /* 0x000fe20000400000 */
[----:B------:R-:W-:Y:S01]  /*d9a0*/  F2FP.F16.F32.PACK_AB R164, RZ, R164 ;  /* 0x000000a4ffa4723e */ /* 0x000fe200000000ff */
[-C--:B------:R-:W-:Y:S01]  /*d9b0*/  FMUL R144, R144, R192.reuse ;  /* 0x000000c090907220 */ /* 0x080fe20000400000 */
[----:B------:R-:W-:Y:S01]  /*d9c0*/  ISETP.GT.AND P1, PT, R4, RZ, P2 ;  /* 0x000000ff0400720c */ /* 0x000fe20001724270 */
[-C--:B------:R-:W-:Y:S01]  /*d9d0*/  FMUL R145, R145, R192.reuse ;  /* 0x000000c091917220 */ /* 0x080fe20000400000 */
[----:B------:R-:W-:Y:S01]  /*d9e0*/  F2FP.F16.F32.PACK_AB R165, RZ, R165 ;  /* 0x000000a5ffa5723e */ /* 0x000fe200000000ff */
        /* <DEDUP_REMOVED lines=10> */
[----:B------:R-:W-:Y:S01]  /*da90*/  @P1 STG.E.U16 desc[UR40][R20.64], R14 ;  /* 0x0000000e14001986 */ /* 0x000fe2000c101528 */
[----:B------:R-:W-:Y:S01]  /*daa0*/  ISETP.GT.AND P1, PT, R4, 0x1, P2 ;  /* 0x000000010400780c */ /* 0x000fe20001724270 */
        /* <DEDUP_REMOVED lines=12> */
[----:B------:R0:W-:Y:S01]  /*db70*/  @P1 STG.E.U16 desc[UR40][R20.64+0x2], R169 ;  /* 0x000002a914001986 */ /* 0x0001e2000c101528 */
[----:B------:R-:W-:Y:S01]  /*db80*/  IADD3 R168, P1, R15, R20, RZ ;  /* 0x000000140fa87210 */ /* 0x000fe20007f3e0ff */
        /* <DEDUP_REMOVED lines=10> */
[----:B0-----:R-:W-:Y:S01]  /*dc30*/  IMAD.X R169, R5, 0x1, R21, P1 ;  /* 0x0000000105a97824 */ /* 0x001fe200008e0615 */
        /* <DEDUP_REMOVED lines=60> */
[----:B0-----:R-:W-:Y:S01]  /*e000*/  IADD3 R168, P6, R20, R15, RZ ;  /* 0x0000000f14a87210 */ /* 0x001fe20007fde0ff */
[-C--:B------:R-:W-:Y:S01]  /*e010*/  FMUL R108, R108, R192.reuse ;  /* 0x000000c06c6c7220 */ /* 0x080fe20000400000 */
[----:B------:R-:W-:Y:S01]  /*e020*/  F2FP.F16.F32.PACK_AB R127, RZ, R127 ;  /* 0x0000007fff7f723e */ /* 0x000fe200000000ff */
[----:B------:R-:W-:Y:S01]  /*e030*/  FMUL R109, R109, R192 ;  /* 0x000000c06d6d7220 */ /* 0x000fe20000400000 */
[----:B------:R-:W-:Y:S01]  /*e040*/  F2FP.F16.F32.PACK_AB R112, RZ, R112 ;  /* 0x00000070ff70723e */ /* 0x000fe200000000ff */
[----:B------:R-:W-:Y:S01]  /*e050*/  IMAD.X R169, R21, 0x1, R5, P6 ;  /* 0x0000000115a97824 */ /* 0x000fe200030e0605 */
        /* <DEDUP_REMOVED lines=140> */
[----:B------:R-:W-:Y:S01]  /*e920*/  IADD3 R2, P6, R2, R204, RZ ;  /* 0x000000cc02027210 */ /* 0x000fe20007fde0ff */
        /* <DEDUP_REMOVED lines=32> */
[----:B-1----:R-:W-:Y:S01]  /*eb30*/  @P6 IMAD.MOV.U32 R21, RZ, RZ, R205 ;  /* 0x000000ffff156224 */ /* 0x002fe200078e00cd */
[----:B------:R-:W-:Y:S01]  /*eb40*/  @P6 MOV R20, R204 ;  /* 0x000000cc00146202 */ /* 0x000fe20000000f00 */
[-C--:B------:R-:W-:Y:S01]  /*eb50*/  FMUL R24, R24, R192.reuse ;  /* 0x000000c018187220 */ /* 0x080fe20000400000 */
[----:B------:R-:W-:Y:S01]  /*eb60*/  F2FP.F16.F32.PACK_AB R43, RZ, R43 ;  /* 0x0000002bff2b723e */ /* 0x000fe200000000ff */
[----:B------:R-:W-:Y:S01]  /*eb70*/  FMUL R25, R25, R192 ;  /* 0x000000c019197220 */ /* 0x000fe20000400000 */
[----:B------:R-:W-:Y:S01]  /*eb80*/  F2FP.F16.F32.PACK_AB R45, RZ, R45 ;  /* 0x0000002dff2d723e */ /* 0x000fe200000000ff */
[----:B------:R1:W-:Y:S01]  /*eb90*/  @P6 STG.E.U16 desc[UR40][R20.64+0x22], R153 ;  /* 0x0000229914006986 */ /* 0x0003e2000c101528 */
[----:B0-----:R-:W-:Y:S01]  /*eba0*/  IADD3 R12, P6, R15, R204, RZ ;  /* 0x000000cc0f0c7210 */ /* 0x001fe20007fde0ff */
[----:B------:R-:W-:Y:S01]  /*ebb0*/  FMUL R26, R26, R192 ;  /* 0x000000c01a1a7220 */ /* 0x000fe20000400000 */
[----:B------:R-:W-:Y:S01]  /*ebc0*/  F2FP.F16.F32.PACK_AB R44, RZ, R44 ;  /* 0x0000002cff2c723e */ /* 0x000fe200000000ff */
[----:B------:R-:W-:Y:S01]  /*ebd0*/  FMUL R27, R27, R192 ;  /* 0x000000c01b1b7220 */ /* 0x000fe20000400000 */
[----:B------:R-:W-:Y:S01]  /*ebe0*/  F2FP.F16.F32.PACK_AB R46, RZ, R46 ;  /* 0x0000002eff2e723e */ /* 0x000fe200000000ff */
[----:B------:R-:W-:Y:S01]  /*ebf0*/  IMAD.X R13, R205, 0x1, R5, P6 ;  /* 0x00000001cd0d7824 */ /* 0x000fe200030e0605 */
        /* <DEDUP_REMOVED lines=10> */
[----:B------:R-:W-:-:S02]  /*eca0*/  F2FP.F16.F32.PACK_AB R34, RZ, R34 ;  /* 0x00000022ff22723e */ /* 0x000fc400000000ff */
[----:B------:R-:W-:Y:S02]  /*ecb0*/  F2FP.F16.F32.PACK_AB R35, RZ, R35 ;  /* 0x00000023ff23723e */ /* 0x000fe400000000ff */
[----:B------:R-:W-:Y:S02]  /*ecc0*/  F2FP.F16.F32.PACK_AB R36, RZ, R36 ;  /* 0x00000024ff24723e */ /* 0x000fe400000000ff */
[----:B------:R-:W-:Y:S02]  /*ecd0*/  F2FP.F16.F32.PACK_AB R37, RZ, R37 ;  /* 0x00000025ff25723e */ /* 0x000fe400000000ff */
[----:B------:R-:W-:Y:S01]  /*ece0*/  F2FP.F16.F32.PACK_AB R38, RZ, R38 ;  /* 0x00000026ff26723e */ /* 0x000fe200000000ff */
[----:B------:R-:W-:Y:S01]  /*ecf0*/  @P6 STG.E.U16 desc[UR40][R12.64+0x20], R154 ;  /* 0x0000209a0c006986 */ /* 0x000fe2000c101528 */
[----:B------:R-:W-:Y:S02]  /*ed00*/  ISETP.GT.AND P6, PT, R4, 0x11, P3 ;  /* 0x000000110400780c */ /* 0x000fe40001fc4270 */
[----:B------:R-:W-:-:S02]  /*ed10*/  F2FP.F16.F32.PACK_AB R39, RZ, R39 ;  /* 0x00000027ff27723e */ /* 0x000fc400000000ff */
[----:B------:R-:W-:Y:S02]  /*ed20*/  F2FP.F16.F32.PACK_AB R24, RZ, R24 ;  /* 0x00000018ff18723e */ /* 0x000fe400000000ff */
[----:B------:R-:W-:Y:S02]  /*ed30*/  F2FP.F16.F32.PACK_AB R25, RZ, R25 ;  /* 0x00000019ff19723e */ /* 0x000fe400000000ff */
[----:B------:R-:W-:Y:S02]  /*ed40*/  F2FP.F16.F32.PACK_AB R26, RZ, R26 ;  /* 0x0000001aff1a723e */ /* 0x000fe400000000ff */
[----:B------:R-:W-:Y:S02]  /*ed50*/  F2FP.F16.F32.PACK_AB R27, RZ, R27 ;  /* 0x0000001bff1b723e */ /* 0x000fe400000000ff */
[----:B------:R-:W-:Y:S01]  /*ed60*/  F2FP.F16.F32.PACK_AB R28, RZ, R28 ;  /* 0x0000001cff1c723e */ /* 0x000fe200000000ff */
[----:B------:R-:W-:Y:S01]  /*ed70*/  @P6 STG.E.U16 desc[UR40][R12.64+0x22], R155 ;  /* 0x0000229b0c006986 */ /* 0x000fe2000c101528 */
[----:B------:R-:W-:-:S02]  /*ed80*/  ISETP.GT.AND P6, PT, R4, 0x18, P0 ;  /* 0x000000180400780c */ /* 0x000fc400007c4270 */
[----:B------:R-:W-:Y:S02]  /*ed90*/  F2FP.F16.F32.PACK_AB R29, RZ, R29 ;  /* 0x0000001dff1d723e */ /* 0x000fe400000000ff */
[----:B------:R-:W-:Y:S02]  /*eda0*/  F2FP.F16.F32.PACK_AB R30, RZ, R30 ;  /* 0x0000001eff1e723e */ /* 0x000fe400000000ff */
[----:B------:R-:W-:-:S07]  /*edb0*/  F2FP.F16.F32.PACK_AB R31, RZ, R31 ;  /* 0x0000001fff1f723e */ /* 0x000fce00000000ff */
[----:B-1----:R-:W-:Y:S01]  /*edc0*/  @P6 MOV R20, R204 ;  /* 0x000000cc00146202 */ /* 0x002fe20000000f00 */
[----:B------:R-:W-:-:S05]  /*edd0*/  @P6 IMAD.MOV.U32 R21, RZ, RZ, R205 ;  /* 0x000000ffff156224 */ /* 0x000fca00078e00cd */
[----:B------:R0:W-:Y:S01]  /*ede0*/  @P6 STG.E.U16 desc[UR40][R20.64+0x30], R156 ;  /* 0x0000309c14006986 */ /* 0x0001e2000c101528 */
[----:B------:R-:W-:-:S13]  /*edf0*/  ISETP.GT.AND P6, PT, R4, 0x19, P0 ;  /* 0x000000190400780c */ /* 0x000fda00007c4270 */
[----:B0-----:R-:W-:Y:S02]  /*ee00*/  @P6 IMAD.MOV.U32 R20, RZ, RZ, R204 ;  /* 0x000000ffff146224 */ /* 0x001fe400078e00cc */
[----:B------:R-:W-:-:S05]  /*ee10*/  @P6 IMAD.MOV.U32 R21, RZ, RZ, R205 ;  /* 0x000000ffff156224 */ /* 0x000fca00078e00cd */
[----:B------:R-:W-:Y:S01]  /*ee20*/  @P6 STG.E.U16 desc[UR40][R20.64+0x32], R157 ;  /* 0x0000329d14006986 */ /* 0x000fe2000c101528 */
[----:B------:R-:W-:-:S13]  /*ee30*/  ISETP.GT.AND P6, PT, R4, 0x18, P3 ;  /* 0x000000180400780c */ /* 0x000fda0001fc4270 */
        /* <DEDUP_REMOVED lines=8> */
[----:B------:R0:W-:Y:S01]  /*eec0*/  @P6 STG.E.U16 desc[UR40][R14.64+0x20], R146 ;  /* 0x000020920e006986 */ /* 0x0001e2000c101528 */
        /* <DEDUP_REMOVED lines=27> */
[----:B0-----:R-:W-:Y:S01]  /*f080*/  @P6 MOV R14, R204 ;  /* 0x000000cc000e6202 */ /* 0x001fe20000000f00 */
[----:B------:R-:W-:-:S05]  /*f090*/  @P6 IMAD.MOV.U32 R15, RZ, RZ, R205 ;  /* 0x000000ffff0f6224 */ /* 0x000fca00078e00cd */
[----:B------:R0:W-:Y:S01]  /*f0a0*/  @P6 STG.E.U16 desc[UR40][R14.64+0x40], R128 ;  /* 0x000040800e006986 */ /* 0x0001e2000c101528 */
[----:B------:R-:W-:-:S13]  /*f0b0*/  ISETP.GT.AND P6, PT, R4, 0x21, P0 ;  /* 0x000000210400780c */ /* 0x000fda00007c4270 */
[----:B0-----:R-:W-:Y:S02]  /*f0c0*/  @P6 IMAD.MOV.U32 R14, RZ, RZ, R204 ;  /* 0x000000ffff0e6224 */ /* 0x001fe400078e00cc */
[----:B------:R-:W-:-:S05]  /*f0d0*/  @P6 IMAD.MOV.U32 R15, RZ, RZ, R205 ;  /* 0x000000ffff0f6224 */ /* 0x000fca00078e00cd */
[----:B------:R0:W-:Y:S01]  /*f0e0*/  @P6 STG.E.U16 desc[UR40][R14.64+0x42], R129 ;  /* 0x000042810e006986 */ /* 0x0001e2000c101528 */
        /* <DEDUP_REMOVED lines=208> */
[C---:B------:R-:W-:Y:S02]  /*fdf0*/  ISETP.GT.AND P6, PT, R4.reuse, 0x68, P4 ;  /* 0x000000680400780c */ /* 0x040fe400027c4270 */
[----:B------:R-:W-:-:S11]  /*fe00*/  ISETP.GT.AND P4, PT, R4, 0x69, P4 ;  /* 0x000000690400780c */ /* 0x000fd60002784270 */
[----:B------:R-:W-:Y:S04]  /*fe10*/  @P6 STG.E.U16 desc[UR40][R6.64+0xd0], R44 ;  /* 0x0000d02c06006986 */ /* 0x000fe8000c101528 */
[----:B------:R0:W-:Y:S01]  /*fe20*/  @P4 STG.E.U16 desc[UR40][R6.64+0xd2], R45 ;  /* 0x0000d22d06004986 */ /* 0x0001e2000c101528 */
[C---:B------:R-:W-:Y:S02]  /*fe30*/  ISETP.GT.AND P4, PT, R4.reuse, 0x68, P5 ;  /* 0x000000680400780c */ /* 0x040fe40002f84270 */
[----:B------:R-:W-:-:S11]  /*fe40*/  ISETP.GT.AND P5, PT, R4, 0x69, P5 ;  /* 0x000000690400780c */ /* 0x000fd60002fa4270 */
[----:B------:R-:W-:Y:S01]  /*fe50*/  @P4 STG.E.U16 desc[UR40][R8.64+0xd0], R46 ;  /* 0x0000d02e08004986 */ /* 0x000fe2000c101528 */
[----:B------:R-:W-:-:S03]  /*fe60*/  ISETP.GT.AND P4, PT, R4, 0x60, P0 ;  /* 0x000000600400780c */ /* 0x000fc60000784270 */
[----:B------:R-:W-:Y:S01]  /*fe70*/  @P5 STG.E.U16 desc[UR40][R8.64+0xd2], R47 ;  /* 0x0000d22f08005986 */ /* 0x000fe2000c101528 */
[----:B------:R-:W-:-:S09]  /*fe80*/  ISETP.GT.AND P5, PT, R4, 0x61, P0 ;  /* 0x000000610400780c */ /* 0x000fd200007a4270 */
[----:B0-----:R-:W-:Y:S01]  /*fe90*/  @P4 MOV R6, R204 ;  /* 0x000000cc00064202 */ /* 0x001fe20000000f00 */
[----:B------:R-:W-:-:S05]  /*fea0*/  @P4 IMAD.MOV.U32 R7, RZ, RZ, R205 ;  /* 0x000000ffff074224 */ /* 0x000fca00078e00cd */
[----:B------:R0:W-:Y:S01]  /*feb0*/  @P4 STG.E.U16 desc[UR40][R6.64+0xc0], R32 ;  /* 0x0000c02006004986 */ /* 0x0001e2000c101528 */
[----:B------:R-:W-:Y:S01]  /*fec0*/  ISETP.GT.AND P4, PT, R4, 0x60, P3 ;  /* 0x000000600400780c */ /* 0x000fe20001f84270 */
[----:B0-----:R-:W-:Y:S02]  /*fed0*/  @P5 IMAD.MOV.U32 R6, RZ, RZ, R204 ;  /* 0x000000ffff065224 */ /* 0x001fe400078e00cc */
[----:B------:R-:W-:-:S05]  /*fee0*/  @P5 IMAD.MOV.U32 R7, RZ, RZ, R205 ;  /* 0x000000ffff075224 */ /* 0x000fca00078e00cd */
[----:B------:R0:W-:Y:S01]  /*fef0*/  @P5 STG.E.U16 desc[UR40][R6.64+0xc2], R33 ;  /* 0x0000c22106005986 */ /* 0x0001e2000c101528 */
[----:B------:R-:W-:-:S04]  /*ff00*/  ISETP.GT.AND P5, PT, R4, 0x61, P3 ;  /* 0x000000610400780c */ /* 0x000fc80001fa4270 */
[----:B0-----:R-:W-:Y:S01]  /*ff10*/  @P4 MOV R6, R12 ;  /* 0x0000000c00064202 */ /* 0x001fe20000000f00 */
[----:B------:R-:W-:-:S05]  /*ff20*/  @P4 IMAD.MOV.U32 R7, RZ, RZ, R13 ;  /* 0x000000ffff074224 */ /* 0x000fca00078e000d */
[----:B------:R0:W-:Y:S01]  /*ff30*/  @P4 STG.E.U16 desc[UR40][R6.64+0xc0], R34 ;  /* 0x0000c02206004986 */ /* 0x0001e2000c101528 */
[C---:B------:R-:W-:Y:S02]  /*ff40*/  ISETP.GT.AND P4, PT, R4.reuse, 0x68, P0 ;  /* 0x000000680400780c */ /* 0x040fe40000784270 */
[----:B------:R-:W-:Y:S01]  /*ff50*/  ISETP.GT.AND P0, PT, R4, 0x69, P0 ;  /* 0x000000690400780c */ /* 0x000fe20000704270 */
[----:B0-----:R-:W-:Y:S02]  /*ff60*/  @P5 IMAD.MOV.U32 R6, RZ, RZ, R12 ;  /* 0x000000ffff065224 */ /* 0x001fe400078e000c */
[----:B------:R-:W-:-:S05]  /*ff70*/  @P5 IMAD.MOV.U32 R7, RZ, RZ, R13 ;  /* 0x000000ffff075224 */ /* 0x000fca00078e000d */
[----:B------:R0:W-:Y:S01]  /*ff80*/  @P5 STG.E.U16 desc[UR40][R6.64+0xc2], R35 ;  /* 0x0000c22306005986 */ /* 0x0001e2000c101528 */
[C---:B------:R-:W-:Y:S02]  /*ff90*/  ISETP.GT.AND P5, PT, R4.reuse, 0x68, P3 ;  /* 0x000000680400780c */ /* 0x040fe40001fa4270 */
[----:B------:R-:W-:Y:S02]  /*ffa0*/  ISETP.GT.AND P3, PT, R4, 0x69, P3 ;  /* 0x000000690400780c */ /* 0x000fe40001f64270 */
[----:B0-----:R-:W-:Y:S01]  /*ffb0*/  @P4 MOV R6, R204 ;  /* 0x000000cc00064202 */ /* 0x001fe20000000f00 */
[----:B------:R-:W-:-:S05]  /*ffc0*/  @P4 IMAD.MOV.U32 R7, RZ, RZ, R205 ;  /* 0x000000ffff074224 */ /* 0x000fca00078e00cd */
[----:B------:R0:W-:Y:S01]  /*ffd0*/  @P4 STG.E.U16 desc[UR40][R6.64+0xd0], R36 ;  /* 0x0000d02406004986 */ /* 0x0001e2000c101528 */
[----:B------:R-:W-:-:S03]  /*ffe0*/  ISETP.GT.AND P4, PT, R4, 0x60, P2 ;  /* 0x000000600400780c */ /* 0x000fc60001784270 */
[----:B------:R-:W-:Y:S01]  /*fff0*/  @P0 STG.E.U16 desc[UR40][R204.64+0xd2], R37 ;  /* 0x0000d225cc000986 */ /* 0x000fe2000c101528 */
[----:B------:R-:W-:Y:S01]  /*10000*/  ISETP.GT.AND P0, PT, R4, 0x61, P2 ;  /* 0x000000610400780c */ /* 0x000fe20001704270 */
[----:B0-----:R-:W-:Y:S02]  /*10010*/  @P5 IMAD.MOV.U32 R6, RZ, RZ, R12 ;  /* 0x000000ffff065224 */ /* 0x001fe400078e000c */
[----:B------:R-:W-:-:S05]  /*10020*/  @P5 IMAD.MOV.U32 R7, RZ, RZ, R13 ;  /* 0x000000ffff075224 */ /* 0x000fca00078e000d */
[----:B------:R-:W-:Y:S01]  /*10030*/  @P5 STG.E.U16 desc[UR40][R6.64+0xd0], R38 ;  /* 0x0000d02606005986 */ /* 0x000fe2000c101528 */
[----:B------:R-:W-:-:S03]  /*10040*/  ISETP.GT.AND P5, PT, R4, 0x60, P1 ;  /* 0x000000600400780c */ /* 0x000fc60000fa4270 */
[----:B------:R-:W-:Y:S01]  /*10050*/  @P3 STG.E.U16 desc[UR40][R12.64+0xd2], R39 ;  /* 0x0000d2270c003986 */ /* 0x000fe2000c101528 */
[----:B------:R-:W-:-:S03]  /*10060*/  ISETP.GT.AND P3, PT, R4, 0x61, P1 ;  /* 0x000000610400780c */ /* 0x000fc60000f64270 */
[----:B------:R-:W-:Y:S01]  /*10070*/  @P4 STG.E.U16 desc[UR40][R2.64+0xc0], R24 ;  /* 0x0000c01802004986 */ /* 0x000fe2000c101528 */
[C---:B------:R-:W-:Y:S02]  /*10080*/  ISETP.GT.AND P4, PT, R4.reuse, 0x68, P1 ;  /* 0x000000680400780c */ /* 0x040fe40000f84270 */
[C---:B------:R-:W-:Y:S01]  /*10090*/  ISETP.GT.AND P1, PT, R4.reuse, 0x69, P1 ;  /* 0x000000690400780c */ /* 0x040fe20000f24270 */
[----:B------:R-:W-:Y:S01]  /*100a0*/  @P0 STG.E.U16 desc[UR40][R2.64+0xc2], R25 ;  /* 0x0000c21902000986 */ /* 0x000fe2000c101528 */
[C---:B------:R-:W-:Y:S01]  /*100b0*/  ISETP.GT.AND P0, PT, R4.reuse, 0x68, P2 ;  /* 0x000000680400780c */ /* 0x040fe20001704270 */
[----:B------:R-:W-:Y:S01]  /*100c0*/  @P5 IMAD.MOV.U32 R5, RZ, RZ, R11 ;  /* 0x000000ffff055224 */ /* 0x000fe200078e000b */
[----:B------:R-:W-:Y:S02]  /*100d0*/  ISETP.GT.AND P2, PT, R4, 0x69, P2 ;  /* 0x000000690400780c */ /* 0x000fe40001744270 */
[----:B------:R-:W-:-:S05]  /*100e0*/  @P5 MOV R4, R10 ;  /* 0x0000000a00045202 */ /* 0x000fca0000000f00 */
[----:B------:R0:W-:Y:S02]  /*100f0*/  @P5 STG.E.U16 desc[UR40][R4.64+0xc0], R26 ;  /* 0x0000c01a04005986 */ /* 0x0001e4000c101528 */
[----:B0-----:R-:W-:Y:S02]  /*10100*/  @P3 IMAD.MOV.U32 R4, RZ, RZ, R10 ;  /* 0x000000ffff043224 */ /* 0x001fe400078e000a */
[----:B------:R-:W-:-:S05]  /*10110*/  @P3 IMAD.MOV.U32 R5, RZ, RZ, R11 ;  /* 0x000000ffff053224 */ /* 0x000fca00078e000b */
[----:B------:R-:W-:Y:S04]  /*10120*/  @P3 STG.E.U16 desc[UR40][R4.64+0xc2], R27 ;  /* 0x0000c21b04003986 */ /* 0x000fe8000c101528 */
[----:B------:R-:W-:Y:S04]  /*10130*/  @P0 STG.E.U16 desc[UR40][R2.64+0xd0], R28 ;  /* 0x0000d01c02000986 */ /* 0x000fe8000c101528 */
[----:B------:R0:W-:Y:S02]  /*10140*/  @P2 STG.E.U16 desc[UR40][R2.64+0xd2], R29 ;  /* 0x0000d21d02002986 */ /* 0x0001e4000c101528 */
[----:B0-----:R-:W-:Y:S01]  /*10150*/  @P4 MOV R2, R10 ;  /* 0x0000000a00024202 */ /* 0x001fe20000000f00 */
[----:B------:R-:W-:-:S05]  /*10160*/  @P4 IMAD.MOV.U32 R3, RZ, RZ, R11 ;  /* 0x000000ffff034224 */ /* 0x000fca00078e000b */
[----:B------:R0:W-:Y:S04]  /*10170*/  @P4 STG.E.U16 desc[UR40][R2.64+0xd0], R30 ;  /* 0x0000d01e02004986 */ /* 0x0001e8000c101528 */
[----:B------:R0:W-:Y:S02]  /*10180*/  @P1 STG.E.U16 desc[UR40][R10.64+0xd2], R31 ;  /* 0x0000d21f0a001986 */ /* 0x0001e4000c101528 */
.L_x_356:
[----:B------:R-:W-:Y:S05]  /*10190*/  BSYNC B0 ;  /* 0x0000000000007941 */ /* 0x000fea0003800000 */
.L_x_28:
[----:B------:R-:W-:Y:S01]  /*101a0*/  ULDC UR4, c[0x0][0xc] ;  /* 0x0000030000047ab9 */ /* 0x000fe20000000800 */
[----:B------:R-:W-:Y:S01]  /*101b0*/  ULDC UR5, c[0x0][0x10] ;  /* 0x0000040000057ab9 */ /* 0x000fe20000000800 */
[----:B0-----:R-:W0:Y:S01]  /*101c0*/  LDC R3, c[0x0][0x14] ;  /* 0x00000500ff037b82 */ /* 0x001e220000000800 */
[----:B------:R-:W-:Y:S01]  /*101d0*/  UIMAD.WIDE.U32 UR4, UR4, UR5, URZ ;  /* 0x00000005040472a5 */ /* 0x000fe2000f8e003f */
[----:B------:R-:W-:Y:S01]  /*101e0*/  IMAD.MOV.U32 R19, RZ, RZ, R17 ;  /* 0x000000ffff137224 */ /* 0x000fe200078e0011 */
[----:B------:R-:W-:Y:S01]  /*101f0*/  PRMT R0, RZ, 0x7610, R0 ;  /* 0x00007610ff007816 */ /* 0x000fe20000000000 */
[----:B------:R-:W-:-:S03]  /*10200*/  IMAD.MOV.U32 R2, RZ, RZ, -0x1 ;  /* 0xffffffffff027424 */ /* 0x000fc600078e00ff */
[----:B0-----:R-:W-:-:S04]  /*10210*/  IMAD.WIDE.U32 R18, R3, UR4, R18 ;  /* 0x0000000403127c25 */ /* 0x001fc8000f8e0012 */
[----:B------:R-:W-:Y:S01]  /*10220*/  IMAD R3, R3, UR5, RZ ;  /* 0x0000000503037c24 */ /* 0x000fe2000f8e02ff */
[----:B------:R-:W-:Y:S02]  /*10230*/  ULDC.64 UR4, c[0x0][0x650] ;  /* 0x0001940000047ab9 */ /* 0x000fe40000000a00 */
[----:B------:R-:W-:Y:S01]  /*10240*/  ISETP.GE.U32.AND P0, PT, R18, UR4, PT ;  /* 0x0000000412007c0c */ /* 0x000fe2000bf06070 */
[----:B------:R-:W-:Y:S01]  /*10250*/  IMAD.IADD R17, R19, 0x1, R3 ;  /* 0x0000000113117824 */ /* 0x000fe200078e0203 */
[----:B------:R-:W-:-:S04]  /*10260*/  MOV R19, 0xffffffff ;  /* 0xffffffff00137802 */ /* 0x000fc80000000f00 */
[----:B------:R-:W-:-:S13]  /*10270*/  ISETP.GE.U32.AND.EX P0, PT, R17, UR5, PT, P0 ;  /* 0x0000000511007c0c */ /* 0x000fda000bf06100 */
[----:B------:R-:W-:Y:S05]  /*10280*/  @P0 BRA `(.L_x_357) ;  /* 0x0000000400700947 */ /* 0x000fea0003800000 */
[----:B------:R-:W0:Y:S01]  /*10290*/  S2R R10, SR_CTAID.X ;  /* 0x00000000000a7919 */ /* 0x000e220000002500 */
[----:B------:R-:W1:Y:S01]  /*102a0*/  LDC.64 R8, c[0x0][0x628] ;  /* 0x00018a00ff087b82 */ /* 0x000e620000000a00 */
[----:B------:R-:W-:Y:S01]  /*102b0*/  ULDC UR4, c[0x0][0x150] ;  /* 0x0000540000047ab9 */ /* 0x000fe20000000800 */
[----:B------:R-:W-:Y:S01]  /*102c0*/  IMAD.MOV.U32 R6, RZ, RZ, R18 ;  /* 0x000000ffff067224 */ /* 0x000fe200078e0012 */
[----:B------:R-:W0:Y:S01]  /*102d0*/  S2R R20, SR_CTAID.Y ;  /* 0x0000000000147919 */ /* 0x000e220000002600 */
[----:B------:R-:W-:-:S04]  /*102e0*/  IMAD.MOV.U32 R7, RZ, RZ, R17 ;  /* 0x000000ffff077224 */ /* 0x000fc800078e0011 */
[----:B---34-:R-:W3:Y:S08]  /*102f0*/  LDC R15, c[0x0][0x144] ;  /* 0x00005100ff0f7b82 */ /* 0x018ef00000000800 */
[----:B------:R-:W4:Y:S08]  /*10300*/  LDC R0, c[0x0][0x630] ;  /* 0x00018c00ff007b82 */ /* 0x000f300000000800 */
[----:B------:R-:W2:Y:S01]  /*10310*/  LDC.64 R12, c[0x0][0x620] ;  /* 0x00018800ff0c7b82 */ /* 0x000ea20000000a00 */
[----:B-1----:R-:W-:-:S04]  /*10320*/  ISETP.NE.U32.AND P0, PT, R8, RZ, PT ;  /* 0x000000ff0800720c */ /* 0x002fc80003f05070 */
[----:B------:R-:W-:Y:S02]  /*10330*/  ISETP.NE.AND.EX P0, PT, R9, RZ, PT, P0 ;  /* 0x000000ff0900720c */ /* 0x000fe40003f05300 */
[----:B0-----:R-:W-:-:S05]  /*10340*/  I2FP.F32.U32 R2, R10 ;  /* 0x0000000a00027245 */ /* 0x001fca0000201000 */
[----:B------:R-:W-:-:S04]  /*10350*/  FMUL R2, R2, UR4 ;  /* 0x0000000402027c20 */ /* 0x000fc80008400000 */
[----:B------:R0:W1:Y:S02]  /*10360*/  F2I.U32.TRUNC.NTZ R14, R2 ;  /* 0x00000002000e7305 */ /* 0x000064000020f000 */
[----:B---34-:R-:W-:Y:S05]  /*10370*/  @!P0 BRA `(.L_x_358) ;  /* 0x0000000000288947 */ /* 0x018fea0003800000 */
[----:B------:R-:W3:Y:S02]  /*10380*/  LDC R3, c[0x0][0x634] ;  /* 0x00018d00ff037b82 */ /* 0x000ee40000000800 */
[----:B---3--:R-:W-:-:S04]  /*10390*/  IADD3 R7, P0, R18, R3, RZ ;  /* 0x0000000312077210 */ /* 0x008fc80007f1e0ff */
[----:B------:R-:W-:-:S05]  /*103a0*/  IADD3.X R11, RZ, R17, RZ, P0, !PT ;  /* 0x00000011ff0b7210 */ /* 0x000fca00007fe4ff */
[----:B0-----:R-:W-:-:S04]  /*103b0*/  IMAD.WIDE.U32 R2, R11, R8, RZ ;  /* 0x000000080b027225 */ /* 0x001fc800078e00ff */
[----:B------:R-:W-:-:S04]  /*103c0*/  IMAD.WIDE.U32 R4, P0, R7, R9, R2 ;  /* 0x0000000907047225 */ /* 0x000fc80007800002 */
[----:B------:R-:W-:-:S04]  /*103d0*/  IMAD.WIDE.U32 R2, R7, R8, RZ ;  /* 0x0000000807027225 */ /* 0x000fc800078e00ff */
[----:B------:R-:W-:Y:S01]  /*103e0*/  IMAD.X R7, RZ, RZ, RZ, P0 ;  /* 0x000000ffff077224 */ /* 0x000fe200000e06ff */
[----:B------:R-:W-:Y:S01]  /*103f0*/  IADD3 RZ, P0, R3, R4, RZ ;  /* 0x0000000403ff7210 */ /* 0x000fe20007f1e0ff */
[----:B------:R-:W-:-:S04]  /*10400*/  IMAD.MOV.U32 R6, RZ, RZ, R5 ;  /* 0x000000ffff067224 */ /* 0x000fc800078e0005 */
[----:B------:R-:W-:-:S08]  /*10410*/  IMAD.WIDE.U32.X R6, R11, R9, R6, P0 ;  /* 0x000000090b067225 */ /* 0x000fd000000e0406 */
.L_x_358:
[----:B------:R-:W3:Y:S01]  /*10420*/  LDC.64 R24, c[0x0][0x640] ;  /* 0x00019000ff187b82 */ /* 0x000ee20000000a00 */
[-C--:B------:R-:W-:Y:S01]  /*10430*/  SHF.R.U64 R11, R6, R0.reuse, R7 ;  /* 0x00000000060b7219 */ /* 0x080fe20000001207 */
[----:B------:R-:W-:Y:S01]  /*10440*/  IMAD.MOV.U32 R19, RZ, RZ, R17 ;  /* 0x000000ffff137224 */ /* 0x000fe200078e0011 */
[----:B------:R-:W-:Y:S01]  /*10450*/  SHF.R.U32.HI R0, RZ, R0, R7 ;  /* 0x00000000ff007219 */ /* 0x000fe20000011607 */
[----:B------:R-:W-:Y:S01]  /*10460*/  ULDC UR4, c[0x0][0x154] ;  /* 0x0000550000047ab9 */ /* 0x000fe20000000800 */
[----:B------:R-:W-:Y:S02]  /*10470*/  IADD3 R5, P0, RZ, -R11, RZ ;  /* 0x8000000bff057210 */ /* 0x000fe40007f1e0ff */
[----:B-1----:R-:W-:Y:S01]  /*10480*/  IADD3 R14, -R14, RZ, RZ ;  /* 0x000000ff0e0e7210 */ /* 0x002fe20007ffe1ff */
[----:B------:R-:W1:Y:S01]  /*10490*/  LDC R4, c[0x0][0x618] ;  /* 0x00018600ff047b82 */ /* 0x000e620000000800 */
[----:B------:R-:W-:Y:S01]  /*104a0*/  MOV R7, 0x1 ;  /* 0x0000000100077802 */ /* 0x000fe20000000f00 */
[----:B------:R-:W-:-:S04]  /*104b0*/  IMAD.X R3, RZ, RZ, ~R0, P0 ;  /* 0x000000ffff037224 */ /* 0x000fc800000e0e00 */
[-C--:B--2---:R-:W-:Y:S02]  /*104c0*/  IMAD R0, R3, R12.reuse, RZ ;  /* 0x0000000c03007224 */ /* 0x084fe400078e02ff */
[----:B------:R-:W2:Y:S01]  /*104d0*/  LDC R6, c[0x0][0x608] ;  /* 0x00018200ff067b82 */ /* 0x000ea20000000800 */
[----:B0-----:R-:W-:-:S04]  /*104e0*/  IMAD.WIDE.U32 R2, R5, R12, R18 ;  /* 0x0000000c05027225 */ /* 0x001fc800078e0012 */
[----:B------:R-:W-:Y:S01]  /*104f0*/  IMAD R5, R5, R13, R0 ;  /* 0x0000000d05057224 */ /* 0x000fe200078e0200 */
[----:B------:R-:W-:Y:S01]  /*10500*/  I2FP.F32.U32 R0, R20 ;  /* 0x0000001400007245 */ /* 0x000fe20000201000 */
[----:B------:R-:W-:Y:S01]  /*10510*/  IMAD R19, R15, R14, R10 ;  /* 0x0000000e0f137224 */ /* 0x000fe200078e020a */
[----:B------:R-:W0:Y:S01]  /*10520*/  LDC R22, c[0x0][0x658] ;  /* 0x00019600ff167b82 */ /* 0x000e220000000800 */
[----:B------:R-:W-:Y:S01]  /*10530*/  IMAD.IADD R3, R3, 0x1, R5 ;  /* 0x0000000103037824 */ /* 0x000fe200078e0205 */
[----:B---3--:R-:W-:Y:S01]  /*10540*/  ISETP.NE.U32.AND P0, PT, R24, RZ, PT ;  /* 0x000000ff1800720c */ /* 0x008fe20003f05070 */
[----:B------:R-:W-:Y:S01]  /*10550*/  FMUL R0, R0, UR4 ;  /* 0x0000000400007c20 */ /* 0x000fe20008400000 */
[----:B------:R-:W-:Y:S02]  /*10560*/  IMAD.MOV.U32 R5, RZ, RZ, -0x1 ;  /* 0xffffffffff057424 */ /* 0x000fe400078e00ff */
[----:B------:R-:W-:Y:S01]  /*10570*/  ISETP.NE.AND.EX P0, PT, R25, RZ, PT, P0 ;  /* 0x000000ff1900720c */ /* 0x000fe20003f05300 */
[----:B------:R3:W4:Y:S01]  /*10580*/  F2I.U32.TRUNC.NTZ R12, R0 ;  /* 0x00000000000c7305 */ /* 0x000722000020f000 */
[----:B------:R-:W3:Y:S01]  /*10590*/  LDC R15, c[0x0][0x148] ;  /* 0x00005200ff0f7b82 */ /* 0x000ee20000000800 */
[----:B-1----:R-:W-:-:S02]  /*105a0*/  SHF.R.U64 R10, R2, R4, R3 ;  /* 0x00000004020a7219 */ /* 0x002fc40000001203 */
[----:B------:R-:W-:-:S05]  /*105b0*/  SHF.R.U32.HI R3, RZ, R4, R3 ;  /* 0x00000004ff037219 */ /* 0x000fca0000011603 */
[----:B------:R-:W1:Y:S01]  /*105c0*/  LDC R14, c[0x0][0x600] ;  /* 0x00018000ff0e7b82 */ /* 0x000e620000000800 */
[-CC-:B--2---:R-:W-:Y:S02]  /*105d0*/  SHF.R.U64 R8, R10, R6.reuse, R3.reuse ;  /* 0x000000060a087219 */ /* 0x184fe40000001203 */
[----:B------:R-:W-:-:S05]  /*105e0*/  SHF.R.U32.HI R3, RZ, R6, R3 ;  /* 0x00000006ff037219 */ /* 0x000fca0000011603 */
[----:B------:R-:W2:Y:S01]  /*105f0*/  LDC R26, c[0x0][0x648] ;  /* 0x00019200ff1a7b82 */ /* 0x000ea20000000800 */
[-CC-:B0-----:R-:W-:Y:S02]  /*10600*/  SHF.R.U64 R13, R8, R22.reuse, R3.reuse ;  /* 0x00000016080d7219 */ /* 0x181fe40000001203 */
[-C--:B------:R-:W-:Y:S02]  /*10610*/  SHF.L.U32 R5, R5, R22.reuse, RZ ;  /* 0x0000001605057219 */ /* 0x080fe400000006ff */
[-C--:B------:R-:W-:Y:S01]  /*10620*/  SHF.R.U32.HI R3, RZ, R22.reuse, R3 ;  /* 0x00000016ff037219 */ /* 0x080fe20000011603 */
[----:B------:R-:W-:Y:S01]  /*10630*/  IMAD.MOV.U32 R2, RZ, RZ, R13 ;  /* 0x000000ffff027224 */ /* 0x000fe200078e000d */
[----:B------:R-:W-:Y:S01]  /*10640*/  SHF.L.U32 R22, R7, R22, RZ ;  /* 0x0000001607167219 */ /* 0x000fe200000006ff */
[----:B------:R-:W0:Y:S01]  /*10650*/  LDC R27, c[0x0][0x638] ;  /* 0x00018e00ff1b7b82 */ /* 0x000e220000000800 */
[----:B------:R-:W-:-:S07]  /*10660*/  LOP3.LUT R21, RZ, R5, RZ, 0x33, !PT ;  /* 0x00000005ff157212 */ /* 0x000fce00078e33ff */
[----:B------:R-:W0:Y:S01]  /*10670*/  LDC R28, c[0x0][0x610] ;  /* 0x00018400ff1c7b82 */ /* 0x000e220000000800 */
[----:B----4-:R-:W-:Y:S05]  /*10680*/  @!P0 BRA `(.L_x_359) ;  /* 0x0000000000288947 */ /* 0x010fea0003800000 */
[----:B---3--:R-:W3:Y:S02]  /*10690*/  LDC R0, c[0x0][0x64c] ;  /* 0x00019300ff007b82 */ /* 0x008ee40000000800 */
[----:B---3--:R-:W-:-:S05]  /*106a0*/  IADD3 R7, P0, R13, R0, RZ ;  /* 0x000000000d077210 */ /* 0x008fca0007f1e0ff */
[----:B------:R-:W-:-:S04]  /*106b0*/  IMAD.X R9, RZ, RZ, R3, P0 ;  /* 0x000000ffff097224 */ /* 0x000fc800000e0603 */
[----:B------:R-:W-:-:S04]  /*106c0*/  IMAD.WIDE.U32 R2, R9, R24, RZ ;  /* 0x0000001809027225 */ /* 0x000fc800078e00ff */
[----:B------:R-:W-:-:S04]  /*106d0*/  IMAD.WIDE.U32 R4, P0, R7, R25, R2 ;  /* 0x0000001907047225 */ /* 0x000fc80007800002 */
[----:B------:R-:W-:Y:S01]  /*106e0*/  IMAD.WIDE.U32 R2, R7, R24, RZ ;  /* 0x0000001807027225 */ /* 0x000fe200078e00ff */
[----:B------:R-:W-:-:S03]  /*106f0*/  MOV R6, R5 ;  /* 0x0000000500067202 */ /* 0x000fc60000000f00 */
[----:B------:R-:W-:Y:S01]  /*10700*/  IMAD.X R7, RZ, RZ, RZ, P0 ;  /* 0x000000ffff077224 */ /* 0x000fe200000e06ff */
[----:B------:R-:W-:-:S05]  /*10710*/  IADD3 RZ, P0, R3, R4, RZ ;  /* 0x0000000403ff7210 */ /* 0x000fca0007f1e0ff */
[----:B------:R-:W-:-:S08]  /*10720*/  IMAD.WIDE.U32.X R2, R9, R25, R6, P0 ;  /* 0x0000001909027225 */ /* 0x000fd000000e0406 */
.L_x_359:
[----:B------:R-:W4:Y:S01]  /*10730*/  LDC R4, c[0x0][0x65c] ;  /* 0x00019700ff047b82 */ /* 0x000f220000000800 */
[----:B--23--:R-:W-:Y:S01]  /*10740*/  SHF.R.U64 R0, R2, R26, R3 ;  /* 0x0000001a02007219 */ /* 0x00cfe20000001203 */
[----:B-1----:R-:W-:Y:S01]  /*10750*/  VIADD R5, R14, 0xffffffff ;  /* 0xffffffff0e057836 */ /* 0x002fe20000000000 */
[----:B------:R-:W-:Y:S01]  /*10760*/  LOP3.LUT R3, R8, R21, RZ, 0xc0, !PT ;  /* 0x0000001508037212 */ /* 0x000fe200078ec0ff */
[----:B------:R-:W-:Y:S02]  /*10770*/  IMAD.MOV R12, RZ, RZ, -R12 ;  /* 0x000000ffff0c7224 */ /* 0x000fe400078e0a0c */
[----:B------:R-:W-:Y:S02]  /*10780*/  IMAD.MOV R2, RZ, RZ, -R0 ;  /* 0x000000ffff027224 */ /* 0x000fe400078e0a00 */
[----:B------:R-:W-:Y:S01]  /*10790*/  IMAD R22, R22, R0, R3 ;  /* 0x0000000016167224 */ /* 0x000fe200078e0203 */
[----:B------:R-:W-:Y:S01]  /*107a0*/  LOP3.LUT R3, R10, R5, RZ, 0xc0, !PT ;  /* 0x000000050a037212 */ /* 0x000fe200078ec0ff */
[----:B0-----:R-:W-:Y:S01]  /*107b0*/  IMAD R0, R2, R27, R13 ;  /* 0x0000001b02007224 */ /* 0x001fe200078e020d */
[----:B------:R-:W-:-:S03]  /*107c0*/  MOV R2, 0x1 ;  /* 0x0000000100027802 */ /* 0x000fc60000000f00 */
[----:B------:R-:W-:Y:S01]  /*107d0*/  IMAD R3, R0, R14, R3 ;  /* 0x0000000e00037224 */ /* 0x000fe200078e0203 */
[----:B------:R-:W-:Y:S01]  /*107e0*/  PRMT R0, R2, 0x7610, R0 ;  /* 0x0000761002007816 */ /* 0x000fe20000000000 */
[----:B------:R-:W-:Y:S01]  /*107f0*/  IMAD.MOV.U32 R2, RZ, RZ, R11 ;  /* 0x000000ffff027224 */ /* 0x000fe200078e000b */
[----:B----4-:R-:W-:-:S13]  /*10800*/  ISETP.NE.AND P0, PT, R4, 0x1, PT ;  /* 0x000000010400780c */ /* 0x010fda0003f05270 */
[----:B------:R-:W-:-:S04]  /*10810*/  @P0 IMAD R19, R15, R12, R20 ;  /* 0x0000000c0f130224 */ /* 0x000fc800078e0214 */
[----:B------:R-:W-:-:S05]  /*10820*/  IMAD R22, R22, R28, R19 ;  /* 0x0000001c16167224 */ /* 0x000fca00078e0213 */
[----:B------:R-:W-:Y:S02]  /*10830*/  SEL R19, R3, R22, !P0 ;  /* 0x0000001603137207 */ /* 0x000fe40004000000 */
[----:B------:R-:W-:-:S07]  /*10840*/  SEL R22, R22, R3, !P0 ;  /* 0x0000000316167207 */ /* 0x000fce0004000000 */
.L_x_357:
[----:B------:R-:W-:-:S13]  /*10850*/  LOP3.LUT P0, RZ, R0, 0xff, RZ, 0xc0, !PT ;  /* 0x000000ff00ff7812 */ /* 0x000fda000780c0ff */
[----:B------:R-:W-:Y:S05]  /*10860*/  @P0 BRA `(.L_x_360) ;  /* 0xffffff0400ac0947 */ /* 0x000fea000383ffff */
[----:B------:R-:W-:Y:S05]  /*10870*/  EXIT ;  /* 0x000000000000794d */ /* 0x000fea0003800000 */
.L_x_3:
[----:B0-----:R-:W-:Y:S01]  /*10880*/  ULDC.64 UR4, c[0x0][0x650] ;  /* 0x0001940000047ab9 */ /* 0x001fe20000000a00 */
        /* <DEDUP_REMOVED lines=16> */
[----:B0-----:R-:W-:-:S05]  /*10990*/  IADD3 R11, P0, R18, R7, RZ ;  /* 0x00000007120b7210 */ /* 0x001fca0007f1e0ff */
[----:B------:R-:W-:-:S04]  /*109a0*/  IMAD.X R15, RZ, RZ, R17, P0 ;  /* 0x000000ffff0f7224 */ /* 0x000fc800000e0611 */
[----:B------:R-:W-:-:S04]  /*109b0*/  IMAD.WIDE.U32 R6, R15, R12, RZ ;  /* 0x0000000c0f067225 */ /* 0x000fc800078e00ff */
[----:B------:R-:W-:-:S04]  /*109c0*/  IMAD.WIDE.U32 R8, P0, R11, R13, R6 ;  /* 0x0000000d0b087225 */ /* 0x000fc80007800006 */
[----:B------:R-:W-:Y:S01]  /*109d0*/  IMAD.WIDE.U32 R6, R11, R12, RZ ;  /* 0x0000000c0b067225 */ /* 0x000fe200078e00ff */
[----:B------:R-:W-:-:S03]  /*109e0*/  IADD3.X R11, RZ, RZ, RZ, P0, !PT ;  /* 0x000000ffff0b7210 */ /* 0x000fc600007fe4ff */
[----:B------:R-:W-:Y:S01]  /*109f0*/  IMAD.MOV.U32 R10, RZ, RZ, R9 ;  /* 0x000000ffff0a7224 */ /* 0x000fe200078e0009 */
[----:B------:R-:W-:-:S05]  /*10a00*/  IADD3 RZ, P0, R7, R8, RZ ;  /* 0x0000000807ff7210 */ /* 0x000fca0007f1e0ff */
[----:B------:R-:W-:-:S08]  /*10a10*/  IMAD.WIDE.U32.X R10, R15, R13, R10, P0 ;  /* 0x0000000d0f0a7225 */ /* 0x000fd000000e040a */
.L_x_362:
[-CC-:B------:R-:W-:Y:S01]  /*10a20*/  SHF.R.U64 R12, R10, R2.reuse, R11.reuse ;  /* 0x000000020a0c7219 */ /* 0x180fe2000000120b */
[----:B------:R-:W0:Y:S01]  /*10a30*/  LDC R8, c[0x0][0x618] ;  /* 0x00018600ff087b82 */ /* 0x000e220000000800 */
[----:B------:R-:W-:Y:S01]  /*10a40*/  SHF.R.U32.HI R2, RZ, R2, R11 ;  /* 0x00000002ff027219 */ /* 0x000fe2000001160b */
[----:B------:R-:W-:Y:S01]  /*10a50*/  ULDC UR4, c[0x0][0x150] ;  /* 0x0000540000047ab9 */ /* 0x000fe20000000800 */
[----:B------:R-:W-:Y:S01]  /*10a60*/  IADD3 R5, P0, RZ, -R12, RZ ;  /* 0x8000000cff057210 */ /* 0x000fe20007f1e0ff */
[----:B------:R-:W-:Y:S01]  /*10a70*/  IMAD.MOV.U32 R19, RZ, RZ, R17 ;  /* 0x000000ffff137224 */ /* 0x000fe200078e0011 */
[----:B------:R-:W-:-:S03]  /*10a80*/  I2FP.F32.U32 R6, R4 ;  /* 0x0000000400067245 */ /* 0x000fc60000201000 */
[----:B------:R-:W1:Y:S01]  /*10a90*/  LDC.64 R24, c[0x0][0x640] ;  /* 0x00019000ff187b82 */ /* 0x000e620000000a00 */
[----:B------:R-:W-:Y:S02]  /*10aa0*/  IMAD.X R9, RZ, RZ, ~R2, P0 ;  /* 0x000000ffff097224 */ /* 0x000fe400000e0e02 */
[----:B------:R-:W-:Y:S01]  /*10ab0*/  FMUL R11, R6, UR4 ;  /* 0x00000004060b7c20 */ /* 0x000fe20008400000 */
[----:B------:R-:W-:Y:S01]  /*10ac0*/  IMAD.WIDE.U32 R6, R5, R20, R18 ;  /* 0x0000001405067225 */ /* 0x000fe200078e0012 */
[----:B------:R-:W-:-:S03]  /*10ad0*/  ULDC UR4, c[0x0][0x154] ;  /* 0x0000550000047ab9 */ /* 0x000fc60000000800 */
[----:B------:R-:W-:Y:S01]  /*10ae0*/  IMAD R2, R9, R20, RZ ;  /* 0x0000001409027224 */ /* 0x000fe200078e02ff */
[----:B------:R-:W2:Y:S01]  /*10af0*/  LDC R13, c[0x0][0x144] ;  /* 0x00005100ff0d7b82 */ /* 0x000ea20000000800 */
[----:B------:R-:W3:Y:S02]  /*10b00*/  F2I.U32.TRUNC.NTZ R11, R11 ;  /* 0x0000000b000b7305 */ /* 0x000ee4000020f000 */
[----:B------:R-:W-:-:S05]  /*10b10*/  IMAD R5, R5, R21, R2 ;  /* 0x0000001505057224 */ /* 0x000fca00078e0202 */
[----:B------:R-:W4:Y:S01]  /*10b20*/  LDC R14, c[0x0][0x608] ;  /* 0x00018200ff0e7b82 */ /* 0x000f220000000800 */
[----:B------:R-:W-:-:S04]  /*10b30*/  IADD3 R5, R7, R5, RZ ;  /* 0x0000000507057210 */ /* 0x000fc80007ffe0ff */
[-C--:B0-----:R-:W-:Y:S02]  /*10b40*/  SHF.R.U64 R10, R6, R8.reuse, R5 ;  /* 0x00000008060a7219 */ /* 0x081fe40000001205 */
[----:B------:R-:W-:Y:S01]  /*10b50*/  I2FP.F32.U32 R6, R3 ;  /* 0x0000000300067245 */ /* 0x000fe20000201000 */
[----:B------:R-:W0:Y:S01]  /*10b60*/  LDC R9, c[0x0][0x658] ;  /* 0x00019600ff097b82 */ /* 0x000e220000000800 */
[----:B-1----:R-:W-:Y:S01]  /*10b70*/  ISETP.NE.U32.AND P0, PT, R24, RZ, PT ;  /* 0x000000ff1800720c */ /* 0x002fe20003f05070 */
[----:B---3--:R-:W-:Y:S01]  /*10b80*/  IMAD.MOV R2, RZ, RZ, -R11 ;  /* 0x000000ffff027224 */ /* 0x008fe200078e0a0b */
[----:B------:R-:W-:Y:S01]  /*10b90*/  SHF.R.U32.HI R5, RZ, R8, R5 ;  /* 0x00000008ff057219 */ /* 0x000fe20000011605 */
[----:B------:R-:W-:Y:S01]  /*10ba0*/  FMUL R6, R6, UR4 ;  /* 0x0000000406067c20 */ /* 0x000fe20008400000 */
[----:B------:R-:W-:Y:S01]  /*10bb0*/  ISETP.NE.AND.EX P0, PT, R25, RZ, PT, P0 ;  /* 0x000000ff1900720c */ /* 0x000fe20003f05300 */
[----:B------:R-:W-:Y:S02]  /*10bc0*/  IMAD.MOV.U32 R8, RZ, RZ, -0x1 ;  /* 0xffffffffff087424 */ /* 0x000fe400078e00ff */
[----:B------:R-:W1:Y:S01]  /*10bd0*/  LDC R20, c[0x0][0x148] ;  /* 0x00005200ff147b82 */ /* 0x000e620000000800 */
[----:B--2---:R-:W-:-:S02]  /*10be0*/  IMAD R22, R13, R2, R4 ;  /* 0x000000020d167224 */ /* 0x004fc400078e0204 */
[----:B------:R-:W-:-:S05]  /*10bf0*/  IMAD.MOV.U32 R4, RZ, RZ, 0x1 ;  /* 0x00000001ff047424 */ /* 0x000fca00078e00ff */
[----:B------:R-:W2:Y:S01]  /*10c00*/  LDC R19, c[0x0][0x600] ;  /* 0x00018000ff137b82 */ /* 0x000ea20000000800 */
[-CC-:B----4-:R-:W-:Y:S02]  /*10c10*/  SHF.R.U64 R13, R10, R14.reuse, R5.reuse ;  /* 0x0000000e0a0d7219 */ /* 0x190fe40000001205 */
[----:B------:R-:W-:Y:S02]  /*10c20*/  SHF.R.U32.HI R2, RZ, R14, R5 ;  /* 0x0000000eff027219 */ /* 0x000fe40000011605 */
[----:B------:R3:W4:Y:S03]  /*10c30*/  F2I.U32.TRUNC.NTZ R14, R6 ;  /* 0x00000006000e7305 */ /* 0x000726000020f000 */
[----:B------:R-:W1:Y:S01]  /*10c40*/  LDC R21, c[0x0][0x648] ;  /* 0x00019200ff157b82 */ /* 0x000e620000000800 */
[-C--:B0-----:R-:W-:Y:S02]  /*10c50*/  SHF.L.U32 R8, R8, R9.reuse, RZ ;  /* 0x0000000908087219 */ /* 0x081fe400000006ff */
[----:B------:R-:W-:-:S02]  /*10c60*/  SHF.R.U64 R15, R13, R9, R2 ;  /* 0x000000090d0f7219 */ /* 0x000fc40000001202 */
[-C--:B------:R-:W-:Y:S02]  /*10c70*/  SHF.L.U32 R26, R4, R9.reuse, RZ ;  /* 0x00000009041a7219 */ /* 0x080fe400000006ff */
[----:B------:R-:W-:Y:S01]  /*10c80*/  SHF.R.U32.HI R5, RZ, R9, R2 ;  /* 0x00000009ff057219 */ /* 0x000fe20000011602 */
[----:B------:R-:W0:Y:S01]  /*10c90*/  LDC R23, c[0x0][0x638] ;  /* 0x00018e00ff177b82 */ /* 0x000e220000000800 */
[----:B------:R-:W-:Y:S02]  /*10ca0*/  LOP3.LUT R28, RZ, R8, RZ, 0x33, !PT ;  /* 0x00000008ff1c7212 */ /* 0x000fe400078e33ff */
[----:B------:R-:W-:-:S05]  /*10cb0*/  MOV R4, R15 ;  /* 0x0000000f00047202 */ /* 0x000fca0000000f00 */
[----:B------:R-:W0:Y:S01]  /*10cc0*/  LDC R27, c[0x0][0x610] ;  /* 0x00018400ff1b7b82 */ /* 0x000e220000000800 */
[----:B---34-:R-:W-:Y:S05]  /*10cd0*/  @!P0 BRA `(.L_x_363) ;  /* 0x0000000000288947 */ /* 0x018fea0003800000 */
[----:B------:R-:W3:Y:S02]  /*10ce0*/  LDC R2, c[0x0][0x64c] ;  /* 0x00019300ff027b82 */ /* 0x000ee40000000800 */
[----:B---3--:R-:W-:-:S05]  /*10cf0*/  IADD3 R9, P0, R15, R2, RZ ;  /* 0x000000020f097210 */ /* 0x008fca0007f1e0ff */
[----:B------:R-:W-:-:S04]  /*10d00*/  IMAD.X R11, RZ, RZ, R5, P0 ;  /* 0x000000ffff0b7224 */ /* 0x000fc800000e0605 */
[----:B------:R-:W-:-:S04]  /*10d10*/  IMAD.WIDE.U32 R4, R11, R24, RZ ;  /* 0x000000180b047225 */ /* 0x000fc800078e00ff */
[----:B------:R-:W-:-:S04]  /*10d20*/  IMAD.WIDE.U32 R6, P0, R9, R25, R4 ;  /* 0x0000001909067225 */ /* 0x000fc80007800004 */
[----:B------:R-:W-:-:S04]  /*10d30*/  IMAD.WIDE.U32 R4, R9, R24, RZ ;  /* 0x0000001809047225 */ /* 0x000fc800078e00ff */
[----:B------:R-:W-:Y:S01]  /*10d40*/  IMAD.X R9, RZ, RZ, RZ, P0 ;  /* 0x000000ffff097224 */ /* 0x000fe200000e06ff */
[----:B------:R-:W-:Y:S01]  /*10d50*/  IADD3 RZ, P0, R5, R6, RZ ;  /* 0x0000000605ff7210 */ /* 0x000fe20007f1e0ff */
[----:B------:R-:W-:-:S04]  /*10d60*/  IMAD.MOV.U32 R8, RZ, RZ, R7 ;  /* 0x000000ffff087224 */ /* 0x000fc800078e0007 */
[----:B------:R-:W-:-:S08]  /*10d70*/  IMAD.WIDE.U32.X R4, R11, R25, R8, P0 ;  /* 0x000000190b047225 */ /* 0x000fd000000e0408 */
.L_x_363:
[----:B------:R-:W3:Y:S01]  /*10d80*/  LDC R2, c[0x0][0x65c] ;  /* 0x00019700ff027b82 */ /* 0x000ee20000000800 */
[----:B-1----:R-:W-:Y:S01]  /*10d90*/  SHF.R.U64 R5, R4, R21, R5 ;  /* 0x0000001504057219 */ /* 0x002fe20000001205 */
[----:B--2---:R-:W-:Y:S01]  /*10da0*/  VIADD R9, R19, 0xffffffff ;  /* 0xffffffff13097836 */ /* 0x004fe20000000000 */
[----:B------:R-:W-:Y:S02]  /*10db0*/  IADD3 R14, -R14, RZ, RZ ;  /* 0x000000ff0e0e7210 */ /* 0x000fe40007ffe1ff */
[----:B------:R-:W-:Y:S01]  /*10dc0*/  MOV R6, R12 ;  /* 0x0000000c00067202 */ /* 0x000fe20000000f00 */
[----:B------:R-:W-:Y:S01]  /*10dd0*/  IMAD.MOV R4, RZ, RZ, -R5 ;  /* 0x000000ffff047224 */ /* 0x000fe200078e0a05 */
[----:B---3--:R-:W-:Y:S02]  /*10de0*/  ISETP.NE.AND P0, PT, R2, 0x1, PT ;  /* 0x000000010200780c */ /* 0x008fe40003f05270 */
[----:B------:R-:W-:-:S05]  /*10df0*/  LOP3.LUT R2, R13, R28, RZ, 0xc0, !PT ;  /* 0x0000001c0d027212 */ /* 0x000fca00078ec0ff */
[----:B------:R-:W-:Y:S02]  /*10e00*/  IMAD R7, R26, R5, R2 ;  /* 0x000000051a077224 */ /* 0x000fe400078e0202 */
[----:B0-----:R-:W-:Y:S02]  /*10e10*/  IMAD R2, R4, R23, R15 ;  /* 0x0000001704027224 */ /* 0x001fe400078e020f */
[----:B------:R-:W-:Y:S02]  /*10e20*/  IMAD.MOV.U32 R5, RZ, RZ, 0x1 ;  /* 0x00000001ff057424 */ /* 0x000fe400078e00ff */
[----:B------:R-:W-:Y:S01]  /*10e30*/  @P0 IMAD R22, R20, R14, R3 ;  /* 0x0000000e14160224 */ /* 0x000fe200078e0203 */
[----:B------:R-:W-:-:S03]  /*10e40*/  LOP3.LUT R3, R10, R9, RZ, 0xc0, !PT ;  /* 0x000000090a037212 */ /* 0x000fc600078ec0ff */
[----:B------:R-:W-:Y:S02]  /*10e50*/  IMAD R7, R7, R27, R22 ;  /* 0x0000001b07077224 */ /* 0x000fe400078e0216 */
[----:B------:R-:W-:Y:S01]  /*10e60*/  IMAD R4, R2, R19, R3 ;  /* 0x0000001302047224 */ /* 0x000fe200078e0203 */
[----:B------:R-:W-:-:S04]  /*10e70*/  PRMT R2, R5, 0x7610, R2 ;  /* 0x0000761005027816 */ /* 0x000fc80000000002 */
[----:B------:R-:W-:Y:S02]  /*10e80*/  SEL R13, R4, R7, !P0 ;  /* 0x00000007040d7207 */ /* 0x000fe40004000000 */
[----:B------:R-:W-:-:S07]  /*10e90*/  SEL R7, R7, R4, !P0 ;  /* 0x0000000407077207 */ /* 0x000fce0004000000 */
.L_x_361:
[----:B------:R-:W-:-:S08]  /*10ea0*/  NOP ;  /* 0x0000000000007918 */ /* 0x000fd00000000000 */
[----:B------:R-:W0:-:S00]  /*10eb0*/  USETMAXREG.DEALLOC.CTAPOOL 0x28 ;  /* 0x00000028000079c8 */ /* 0x000e0000080e0500 */
[----:B0-----:R-:W-:-:S13]  /*10ec0*/  ISETP.NE.AND P0, PT, R0, RZ, PT ;  /* 0x000000ff0000720c */ /* 0x001fda0003f05270 */
[----:B------:R-:W-:Y:S05]  /*10ed0*/  @P0 EXIT ;  /* 0x000000000000094d */ /* 0x000fea0003800000 */
[----:B------:R-:W-:Y:S01]  /*10ee0*/  LOP3.LUT P0, RZ, R2, 0xff, RZ, 0xc0, !PT ;  /* 0x000000ff02ff7812 */ /* 0x000fe2000780c0ff */
[----:B------:R-:W-:Y:S02]  /*10ef0*/  IMAD.MOV.U32 R0, RZ, RZ, 0x1 ;  /* 0x00000001ff007424 */ /* 0x000fe400078e00ff */
[----:B------:R-:W-:-:S10]  /*10f00*/  IMAD.MOV.U32 R11, RZ, RZ, RZ ;  /* 0x000000ffff0b7224 */ /* 0x000fd400078e00ff */
[----:B------:R-:W-:Y:S05]  /*10f10*/  @!P0 BRA `(.L_x_364) ;  /* 0x0000000c00448947 */ /* 0x000fea0003800000 */
[----:B------:R-:W0:Y:S01]  /*10f20*/  LDC R0, c[0x0][0x28c] ;  /* 0x0000a300ff007b82 */ /* 0x000e220000000800 */
[----:B------:R-:W1:Y:S01]  /*10f30*/  S2R R4, SR_TID.X ;  /* 0x0000000000047919 */ /* 0x000e620000002100 */
[----:B------:R-:W-:Y:S01]  /*10f40*/  ULDC UR5, c[0x0][0x600] ;  /* 0x0001800000057ab9 */ /* 0x000fe20000000800 */
[----:B------:R-:W-:Y:S01]  /*10f50*/  ULDC UR4, c[0x0][0xc] ;  /* 0x0000030000047ab9 */ /* 0x000fe20000000800 */
[----:B------:R-:W-:Y:S01]  /*10f60*/  UIADD3 UR16, UR5, -0x1, URZ ;  /* 0xffffffff05107890 */ /* 0x000fe2000fffe03f */
[----:B------:R-:W-:Y:S01]  /*10f70*/  BSSY B0, `(.L_x_364) ;  /* 0x00000cb000007945 */ /* 0x000fe20003800000 */
[----:B------:R-:W-:Y:S01]  /*10f80*/  ULDC UR6, c[0x0][0x658] ;  /* 0x0001960000067ab9 */ /* 0x000fe20000000800 */
[----:B------:R-:W-:Y:S01]  /*10f90*/  ULDC UR5, c[0x0][0x10] ;  /* 0x0000040000057ab9 */ /* 0x000fe20000000800 */
[----:B------:R-:W-:Y:S01]  /*10fa0*/  UMOV UR7, 0xffffffff ;  /* 0xffffffff00077882 */ /* 0x000fe20000000000 */
[----:B------:R-:W-:Y:S01]  /*10fb0*/  UMOV UR8, 0x1 ;  /* 0x0000000100087882 */ /* 0x000fe20000000000 */
[----:B------:R-:W-:Y:S01]  /*10fc0*/  UIMAD.WIDE.U32 UR4, UR4, UR5, URZ ;  /* 0x00000005040472a5 */ /* 0x000fe2000f8e003f */
[----:B------:R-:W-:Y:S01]  /*10fd0*/  MOV R12, 0x1 ;  /* 0x00000001000c7802 */ /* 0x000fe20000000f00 */
[----:B------:R-:W-:Y:S01]  /*10fe0*/  USHF.L.U32 UR7, UR7, UR6, URZ ;  /* 0x0000000607077299 */ /* 0x000fe2000800063f */
[----:B------:R-:W-:Y:S01]  /*10ff0*/  LOP3.LUT R10, R16, 0x2, RZ, 0xfc, !PT ;  /* 0x00000002100a7812 */ /* 0x000fe200078efcff */
[----:B------:R-:W-:Y:S01]  /*11000*/  USHF.L.U32 UR18, UR8, UR6, URZ ;  /* 0x0000000608127299 */ /* 0x000fe2000800063f */
[----:B------:R-:W-:Y:S01]  /*11010*/  IMAD.MOV.U32 R11, RZ, RZ, RZ ;  /* 0x000000ffff0b7224 */ /* 0x000fe200078e00ff */
[----:B------:R-:W-:Y:S01]  /*11020*/  ULOP3.LUT UR17, URZ, UR7, URZ, 0x33, !UPT ;  /* 0x000000073f117292 */ /* 0x000fe2000f8e333f */
[----:B------:R-:W-:Y:S01]  /*11030*/  ULDC UR6, c[0x0][0x14] ;  /* 0x0000050000067ab9 */ /* 0x000fe20000000800 */
[----:B------:R-:W-:Y:S01]  /*11040*/  ULDC.64 UR22, c[0x0][0x198] ;  /* 0x0000660000167ab9 */ /* 0x000fe20000000a00 */
[----:B------:R-:W-:-:S02]  /*11050*/  UIMAD.WIDE.U32 UR20, UR4, UR6, URZ ;  /* 0x00000006041472a5 */ /* 0x000fc4000f8e003f */
[----:B------:R-:W-:Y:S01]  /*11060*/  UIMAD UR13, UR5, UR6, URZ ;  /* 0x00000006050d72a4 */ /* 0x000fe2000f8e023f */
[----:B0-----:R-:W-:-:S03]  /*11070*/  VIADD R0, R0, 0x3f ;  /* 0x0000003f00007836 */ /* 0x001fc60000000000 */
[----:B------:R-:W-:Y:S02]  /*11080*/  UIADD3 UR13, UR21, UR13, URZ ;  /* 0x0000000d150d7290 */ /* 0x000fe4000fffe03f */
[----:B------:R-:W-:-:S04]  /*11090*/  SHF.R.S32.HI R3, RZ, 0x1f, R0 ;  /* 0x0000001fff037819 */ /* 0x000fc80000011400 */
[----:B------:R-:W-:Y:S01]  /*110a0*/  LEA.HI R3, R3, R0, RZ, 0x6 ;  /* 0x0000000003037211 */ /* 0x000fe200078f30ff */
[----:B------:R-:W-:Y:S01]  /*110b0*/  IMAD.MOV.U32 R0, RZ, RZ, 0x1 ;  /* 0x00000001ff007424 */ /* 0x000fe200078e00ff */
[C---:B-1----:R-:W-:Y:S02]  /*110c0*/  LOP3.LUT P2, RZ, R4.reuse, 0x7f, RZ, 0xc0, !PT ;  /* 0x0000007f04ff7812 */ /* 0x042fe4000784c0ff */
[----:B------:R-:W-:Y:S02]  /*110d0*/  SHF.R.S32.HI R8, RZ, 0x6, R3 ;  /* 0x00000006ff087819 */ /* 0x000fe40000011403 */
[----:B------:R-:W-:-:S03]  /*110e0*/  LOP3.LUT P0, RZ, R4, 0x1f, RZ, 0xc0, !PT ;  /* 0x0000001f04ff7812 */ /* 0x000fc6000780c0ff */
[----:B------:R-:W-:Y:S01]  /*110f0*/  VIADD R9, R8, 0x1 ;  /* 0x0000000108097836 */ /* 0x000fe20000000000 */
[----:B------:R-:W-:-:S13]  /*11100*/  PLOP3.LUT P0, PT, P0, P2, PT, 0x8a, 0x0 ;  /* 0x000000000000781c */ /* 0x000fda0000705172 */
.L_x_376:
[----:B------:R-:W-:-:S03]  /*11110*/  UMOV UR4, 0xffffffff ;  /* 0xffffffff00047882 */ /* 0x000fc60000000000 */
[----:B------:R-:W-:Y:S05]  /*11120*/  BRA.DIV UR4, `(.L_x_365) ;  /* 0x0000000e04887947 */ /* 0x000fea000b800000 */
[----:B------:R-:W-:-:S13]  /*11130*/  ELECT P6, URZ, PT ;  /* 0x00000000003f782f */ /* 0x000fda00038c0000 */
.L_x_386:
[----:B------:R-:W0:Y:S01]  /*11140*/  LDC R2, c[0x0][0x28c] ;  /* 0x0000a300ff027b82 */ /* 0x000e220000000800 */
[----:B------:R-:W-:Y:S01]  /*11150*/  BSSY B1, `(.L_x_366) ;  /* 0x0000037000017945 */ /* 0x000fe20003800000 */
[----:B0-----:R-:W-:-:S13]  /*11160*/  ISETP.LT.OR P6, PT, R2, 0x1, !P6 ;  /* 0x000000010200780c */ /* 0x001fda00077c1670 */
[----:B------:R-:W-:Y:S05]  /*11170*/  @P6 BRA `(.L_x_367) ;  /* 0x0000000000d06947 */ /* 0x000fea0003800000 */
[----:B------:R-:W-:Y:S01]  /*11180*/  IMAD R13, R13, 0x70, RZ ;  /* 0x000000700d0d7824 */ /* 0x000fe200078e02ff */
[----:B------:R-:W-:Y:S01]  /*11190*/  MOV R20, RZ ;  /* 0x000000ff00147202 */ /* 0x000fe20000000f00 */
[----:B------:R-:W-:Y:S02]  /*111a0*/  IMAD R15, R7, 0x180, RZ ;  /* 0x00000180070f7824 */ /* 0x000fe400078e02ff */
[----:B------:R-:W-:Y:S02]  /*111b0*/  IMAD.MOV.U32 R2, RZ, RZ, R9 ;  /* 0x000000ffff027224 */ /* 0x000fe400078e0009 */
[----:B------:R-:W-:Y:S02]  /*111c0*/  IMAD.MOV.U32 R3, RZ, RZ, R0 ;  /* 0x000000ffff037224 */ /* 0x000fe400078e0000 */
[----:B------:R-:W-:-:S07]  /*111d0*/  IMAD.MOV.U32 R4, RZ, RZ, R11 ;  /* 0x000000ffff047224 */ /* 0x000fce00078e000b */
.L_x_371:
[----:B------:R-:W0:Y:S01]  /*111e0*/  S2R R14, SR_CgaCtaId ;  /* 0x00000000000e7919 */ /* 0x000e220000008800 */
[----:B------:R-:W-:Y:S01]  /*111f0*/  MOV R5, 0x400 ;  /* 0x0000040000057802 */ /* 0x000fe20000000f00 */
[----:B------:R-:W1:Y:S03]  /*11200*/  @!P2 LDC R7, c[0x0][0x500] ;  /* 0x00014000ff07ab82 */ /* 0x000e660000000800 */
[----:B0-----:R-:W-:Y:S02]  /*11210*/  LEA R19, R14, R5, 0x18 ;  /* 0x000000050e137211 */ /* 0x001fe400078ec0ff */
[----:B------:R-:W-:Y:S02]  /*11220*/  SHF.L.U32 R5, R3, 0x1f, RZ ;  /* 0x0000001f03057819 */ /* 0x000fe400000006ff */
[----:B------:R-:W-:-:S04]  /*11230*/  LEA R14, R4, R19, 0x3 ;  /* 0x00000013040e7211 */ /* 0x000fc800078e18ff */
[----:B------:R-:W0:Y:S02]  /*11240*/  SYNCS.PHASECHK.TRANS64.TRYWAIT P1, [R14+URZ+0x18], R5 ;  /* 0x000018050e0075a7 */ /* 0x000e24000802017f */
[----:B01----:R-:W-:Y:S05]  /*11250*/  @!P1 BRA `(.L_x_368) ;  /* 0x0000000c005c9947 */ /* 0x003fea0003800000 */
.L_x_387:
[----:B0-----:R-:W-:Y:S01]  /*11260*/  PRMT R5, R10, 0x9910, RZ ;  /* 0x000099100a057816 */ /* 0x001fe200000000ff */
[----:B------:R0:W-:Y:S03]  /*11270*/  @!P2 SYNCS.ARRIVE.TRANS64 RZ, [R14+URZ], R7 ;  /* 0x000000070effa9a7 */ /* 0x0001e6000800003f */
[----:B------:R-:W-:-:S13]  /*11280*/  ISETP.NE.AND P1, PT, R5, 0x2, PT ;  /* 0x000000020500780c */ /* 0x000fda0003f25270 */
[----:B0-----:R-:W-:Y:S05]  /*11290*/  @P1 BRA `(.L_x_369) ;  /* 0x0000000000041947 */ /* 0x001fea0003800000 */
[----:B------:R-:W-:Y:S01]  /*112a0*/  BPT.TRAP 0x1 ;  /* 0x000000040000795c */ /* 0x000fe20000300000 */
.L_x_369:
[----:B------:R-:W-:Y:S05]  /*112b0*/  @P0 BRA `(.L_x_370) ;  /* 0x0000000000040947 */ /* 0x000fea0003800000 */
[----:B------:R-:W-:Y:S01]  /*112c0*/  BPT.TRAP 0x1 ;  /* 0x000000040000795c */ /* 0x000fe20000300000 */
.L_x_370:
[--C-:B------:R-:W-:Y:S01]  /*112d0*/  IMAD R5, R4, 0xc000, R19.reuse ;  /* 0x0000c00004057824 */ /* 0x100fe200078e0213 */
[----:B------:R-:W-:Y:S01]  /*112e0*/  R2UR UR9, R14 ;  /* 0x000000000e0972ca */ /* 0x000fe200000e0000 */
[----:B------:R-:W-:Y:S01]  /*112f0*/  IMAD R19, R4, 0x3800, R19 ;  /* 0x0000380004137824 */ /* 0x000fe200078e0213 */
[----:B------:R-:W-:Y:S01]  /*11300*/  UIADD3 UR4, UP0, UR22, 0xf0, URZ ;  /* 0x000000f016047890 */ /* 0x000fe2000ff1e03f */
[----:B------:R-:W-:Y:S01]  /*11310*/  VIADD R2, R2, 0xffffffff ;  /* 0xffffffff02027836 */ /* 0x000fe20000000000 */
[----:B------:R-:W-:Y:S01]  /*11320*/  R2UR UR5, R5 ;  /* 0x00000000050572ca */ /* 0x000fe200000e0000 */
[----:B------:R-:W-:Y:S01]  /*11330*/  UIADD3 UR24, UP1, UR22, 0x1f0, URZ ;  /* 0x000001f016187890 */ /* 0x000fe2000ff3e03f */
[----:B------:R-:W-:Y:S01]  /*11340*/  R2UR UR8, R19 ;  /* 0x00000000130872ca */ /* 0x000fe200000e0000 */
[----:B------:R-:W-:Y:S01]  /*11350*/  VIADD R4, R4, 0x1 ;  /* 0x0000000104047836 */ /* 0x000fe20000000000 */
[----:B------:R-:W-:Y:S01]  /*11360*/  R2UR UR11, R15 ;  /* 0x000000000f0b72ca */ /* 0x000fe200000e0000 */
[----:B------:R-:W-:Y:S01]  /*11370*/  UIADD3.X UR25, URZ, UR23, URZ, UP1, !UPT ;  /* 0x000000173f197290 */ /* 0x000fe20008ffe43f */
[----:B------:R-:W-:Y:S01]  /*11380*/  R2UR UR10, R20 ;  /* 0x00000000140a72ca */ /* 0x000fe200000e0000 */
[----:B------:R-:W-:Y:S01]  /*11390*/  UMOV UR6, 0x0 ;  /* 0x0000000000067882 */ /* 0x000fe20000000000 */
[----:B------:R-:W-:Y:S01]  /*113a0*/  R2UR UR12, R6 ;  /* 0x00000000060c72ca */ /* 0x000fe200000e0000 */
[----:B------:R-:W-:Y:S01]  /*113b0*/  UMOV UR7, 0x10000000 ;  /* 0x1000000000077882 */ /* 0x000fe20000000000 */
[----:B------:R-:W-:Y:S01]  /*113c0*/  R2UR UR19, R13 ;  /* 0x000000000d1372ca */ /* 0x000fe200000e0000 */
[----:B------:R-:W-:Y:S01]  /*113d0*/  VIADD R20, R20, 0x40 ;  /* 0x0000004014147836 */ /* 0x000fe20000000000 */
[----:B------:R-:W-:Y:S01]  /*113e0*/  ISETP.GT.AND P3, PT, R2, 0x1, PT ;  /* 0x000000010200780c */ /* 0x000fe20003f64270 */
[----:B------:R-:W-:Y:S01]  /*113f0*/  UIADD3 UR14, UR5, 0x100, URZ ;  /* 0x00000100050e7890 */ /* 0x000fe2000fffe03f */
[----:B------:R-:W-:Y:S01]  /*11400*/  ISETP.NE.AND P1, PT, R4, 0x3, PT ;  /* 0x000000030400780c */ /* 0x000fe20003f25270 */
[----:B------:R-:W-:-:S02]  /*11410*/  UIADD3.X UR5, URZ, UR23, URZ, UP0, !UPT ;  /* 0x000000173f057290 */ /* 0x000fc400087fe43f */
[----:B------:R-:W-:Y:S01]  /*11420*/  UIADD3 UR15, UR8, 0x24100, URZ ;  /* 0x00024100080f7890 */ /* 0x000fe2000fffe03f */
[----:B------:R-:W-:Y:S02]  /*11430*/  SEL R14, RZ, 0x1, P1 ;  /* 0x00000001ff0e7807 */ /* 0x000fe40000800000 */
[----:B------:R-:W-:Y:S01]  /*11440*/  UMOV UR8, UR14 ;  /* 0x0000000e00087c82 */ /* 0x000fe20008000000 */
[----:B------:R-:W-:Y:S02]  /*11450*/  SEL R4, R4, RZ, P1 ;  /* 0x000000ff04047207 */ /* 0x000fe40000800000 */
[----:B------:R-:W-:Y:S01]  /*11460*/  LOP3.LUT R3, R3, R14, RZ, 0x3c, !PT ;  /* 0x0000000e03037212 */ /* 0x000fe200078e3cff */
[----:B------:R0:W-:Y:S02]  /*11470*/  UTMALDG.3D [UR8], [UR4], desc[UR6] ;  /* 0x00000608040075b4 */ /* 0x0001e40008011000 */
[----:B0-----:R-:W-:Y:S01]  /*11480*/  UMOV UR8, UR15 ;  /* 0x0000000f00087c82 */ /* 0x001fe20008000000 */
[----:B------:R-:W-:-:S02]  /*11490*/  UMOV UR11, UR19 ;  /* 0x00000013000b7c82 */ /* 0x000fc40008000000 */
[----:B------:R0:W-:Y:S02]  /*114a0*/  UTMALDG.3D [UR8], [UR24], desc[UR6] ;  /* 0x00000608180075b4 */ /* 0x0001e40008011000 */
[----:B0-----:R-:W-:Y:S05]  /*114b0*/  @P3 BRA `(.L_x_371) ;  /* 0xfffffffc00483947 */ /* 0x001fea000383ffff */
.L_x_367:
[----:B------:R-:W-:Y:S05]  /*114c0*/  BSYNC B1 ;  /* 0x0000000000017941 */ /* 0x000fea0003800000 */
.L_x_366:
[----:B------:R-:W-:Y:S01]  /*114d0*/  LOP3.LUT P3, RZ, R12, 0xff, RZ, 0xc0, !PT ;  /* 0x000000ff0cff7812 */ /* 0x000fe2000786c0ff */
[----:B------:R-:W-:Y:S01]  /*114e0*/  ULDC.64 UR4, c[0x0][0x650] ;  /* 0x0001940000047ab9 */ /* 0x000fe20000000a00 */
[----:B------:R-:W-:Y:S01]  /*114f0*/  IADD3 R4, R8, R11, RZ ;  /* 0x0000000b08047210 */ /* 0x000fe20007ffe0ff */
[----:B------:R-:W-:Y:S01]  /*11500*/  BSSY B1, `(.L_x_372) ;  /* 0x000006f000017945 */ /* 0x000fe20003800000 */
[----:B------:R-:W-:Y:S01]  /*11510*/  IADD3 R18, P4, R18, UR20, RZ ;  /* 0x0000001412127c10 */ /* 0x000fe2000ff9e0ff */
[----:B------:R-:W-:Y:S01]  /*11520*/  IMAD.MOV.U32 R7, RZ, RZ, -0x1 ;  /* 0xffffffffff077424 */ /* 0x000fe200078e00ff */
[----:B------:R-:W-:Y:S01]  /*11530*/  ISETP.GT.U32.AND P1, PT, R4, 0x2, PT ;  /* 0x000000020400780c */ /* 0x000fe20003f24070 */
[----:B------:R-:W-:Y:S01]  /*11540*/  IMAD.MOV.U32 R13, RZ, RZ, -0x1 ;  /* 0xffffffffff0d7424 */ /* 0x000fe200078e00ff */
[----:B------:R-:W-:Y:S01]  /*11550*/  IADD3.X R17, R17, UR13, RZ, P4, !PT ;  /* 0x0000000d11117c10 */ /* 0x000fe2000a7fe4ff */
[----:B------:R-:W-:Y:S01]  /*11560*/  IMAD.MOV.U32 R6, RZ, RZ, -0x1 ;  /* 0xffffffffff067424 */ /* 0x000fe200078e00ff */
[----:B------:R-:W-:-:S02]  /*11570*/  ISETP.LT.U32.AND P1, PT, R8, 0x3, P1 ;  /* 0x000000030800780c */ /* 0x000fc40000f21070 */
[----:B------:R-:W-:Y:S01]  /*11580*/  PRMT R12, RZ, 0x7610, R12 ;  /* 0x00007610ff0c7816 */ /* 0x000fe2000000000c */
[----:B------:R-:W0:Y:S01]  /*11590*/  @P3 S2R R3, SR_CgaCtaId ;  /* 0x0000000000033919 */ /* 0x000e220000008800 */
[----:B------:R-:W-:-:S04]  /*115a0*/  @P3 MOV R2, 0x400 ;  /* 0x0000040000023802 */ /* 0x000fc80000000f00 */
[----:B0-----:R-:W-:Y:S01]  /*115b0*/  @P3 LEA R5, R3, R2, 0x18 ;  /* 0x0000000203053211 */ /* 0x001fe200078ec0ff */
[----:B------:R-:W-:-:S03]  /*115c0*/  IMAD.WIDE.U32 R2, R4, -0x55555555, RZ ;  /* 0xaaaaaaab04027825 */ /* 0x000fc600078e00ff */
[----:B------:R0:W-:Y:S01]  /*115d0*/  @P3 SYNCS.ARRIVE.TRANS64.A1T0 RZ, [R5+URZ+0x48], RZ ;  /* 0x000048ff05ff39a7 */ /* 0x0001e2000810003f */
[----:B------:R-:W-:Y:S02]  /*115e0*/  ISETP.GE.U32.AND P3, PT, R8, 0x3, PT ;  /* 0x000000030800780c */ /* 0x000fe40003f66070 */
[----:B------:R-:W-:Y:S02]  /*115f0*/  PRMT R2, RZ, 0x7610, R2 ;  /* 0x00007610ff027816 */ /* 0x000fe40000000002 */
[----:B0-----:R-:W-:Y:S02]  /*11600*/  SHF.R.U32.HI R5, RZ, 0x1, R3 ;  /* 0x00000001ff057819 */ /* 0x001fe40000011603 */
[----:B------:R-:W-:Y:S02]  /*11610*/  SEL R3, RZ, 0x1, !P1 ;  /* 0x00000001ff037807 */ /* 0x000fe40004800000 */
[----:B------:R-:W-:Y:S01]  /*11620*/  ISETP.GE.U32.AND P1, PT, R18, UR4, PT ;  /* 0x0000000412007c0c */ /* 0x000fe2000bf26070 */
[----:B------:R-:W-:Y:S01]  /*11630*/  IMAD R11, R5, -0x3, R4 ;  /* 0xfffffffd050b7824 */ /* 0x000fe200078e0204 */
[----:B------:R-:W-:-:S02]  /*11640*/  LOP3.LUT R0, R0, R3, RZ, 0x3c, !PT ;  /* 0x0000000300007212 */ /* 0x000fc400078e3cff */
[----:B------:R-:W-:Y:S02]  /*11650*/  ISETP.GE.U32.AND.EX P1, PT, R17, UR5, PT, P1 ;  /* 0x0000000511007c0c */ /* 0x000fe4000bf26110 */
[----:B------:R-:W-:-:S11]  /*11660*/  @P3 LOP3.LUT R0, R0, 0x1, R5, 0x78, !PT ;  /* 0x0000000100003812 */ /* 0x000fd600078e7805 */
[----:B------:R-:W-:Y:S05]  /*11670*/  @P1 BRA `(.L_x_373) ;  /* 0x00000004005c1947 */ /* 0x000fea0003800000 */
[----:B------:R-:W-:Y:S01]  /*11680*/  ULDC.64 UR4, c[0x0][0x628] ;  /* 0x00018a0000047ab9 */ /* 0x000fe20000000a00 */
[----:B------:R-:W0:Y:S01]  /*11690*/  S2R R14, SR_CTAID.X ;  /* 0x00000000000e7919 */ /* 0x000e220000002500 */
[----:B------:R-:W-:Y:S01]  /*116a0*/  ISETP.NE.U32.AND P1, PT, RZ, UR4, PT ;  /* 0x00000004ff007c0c */ /* 0x000fe2000bf25070 */
[----:B------:R-:W-:Y:S01]  /*116b0*/  ULDC UR7, c[0x0][0x630] ;  /* 0x00018c0000077ab9 */ /* 0x000fe20000000800 */
[----:B------:R-:W-:Y:S01]  /*116c0*/  MOV R2, R18 ;  /* 0x0000001200027202 */ /* 0x000fe20000000f00 */
[----:B------:R-:W1:Y:S01]  /*116d0*/  S2R R13, SR_CTAID.Y ;  /* 0x00000000000d7919 */ /* 0x000e620000002600 */
[----:B------:R-:W-:Y:S01]  /*116e0*/  ISETP.NE.AND.EX P1, PT, RZ, UR5, PT, P1 ;  /* 0x00000005ff007c0c */ /* 0x000fe2000bf25310 */
[----:B------:R-:W-:-:S12]  /*116f0*/  IMAD.MOV.U32 R3, RZ, RZ, R17 ;  /* 0x000000ffff037224 */ /* 0x000fd800078e0011 */
[----:B------:R-:W-:Y:S05]  /*11700*/  @!P1 BRA `(.L_x_374) ;  /* 0x0000000000289947 */ /* 0x000fea0003800000 */
[----:B------:R-:W-:Y:S02]  /*11710*/  ULDC UR6, c[0x0][0x634] ;  /* 0x00018d0000067ab9 */ /* 0x000fe40000000800 */
[----:B------:R-:W-:-:S05]  /*11720*/  IADD3 R7, P1, R18, UR6, RZ ;  /* 0x0000000612077c10 */ /* 0x000fca000ff3e0ff */
[----:B------:R-:W-:-:S04]  /*11730*/  IMAD.X R15, RZ, RZ, R17, P1 ;  /* 0x000000ffff0f7224 */ /* 0x000fc800008e0611 */
[----:B------:R-:W-:-:S04]  /*11740*/  IMAD.WIDE.U32 R4, R15, UR4, RZ ;  /* 0x000000040f047c25 */ /* 0x000fc8000f8e00ff */
[----:B------:R-:W-:-:S04]  /*11750*/  IMAD.WIDE.U32 R4, P1, R7, UR5, R4 ;  /* 0x0000000507047c25 */ /* 0x000fc8000f820004 */
[----:B------:R-:W-:Y:S01]  /*11760*/  IMAD.WIDE.U32 R6, R7, UR4, RZ ;  /* 0x0000000407067c25 */ /* 0x000fe2000f8e00ff */
[----:B------:R-:W-:-:S03]  /*11770*/  MOV R2, R5 ;  /* 0x0000000500027202 */ /* 0x000fc60000000f00 */
[----:B------:R-:W-:Y:S01]  /*11780*/  IMAD.X R3, RZ, RZ, RZ, P1 ;  /* 0x000000ffff037224 */ /* 0x000fe200008e06ff */
[----:B------:R-:W-:-:S05]  /*11790*/  IADD3 RZ, P1, R7, R4, RZ ;  /* 0x0000000407ff7210 */ /* 0x000fca0007f3e0ff */
[----:B------:R-:W-:-:S08]  /*117a0*/  IMAD.WIDE.U32.X R2, R15, UR5, R2, P1 ;  /* 0x000000050f027c25 */ /* 0x000fd000088e0402 */
.L_x_374:
[--C-:B------:R-:W-:Y:S01]  /*117b0*/  SHF.R.U64 R6, R2, UR7, R3.reuse ;  /* 0x0000000702067c19 */ /* 0x100fe20008001203 */
[----:B------:R-:W-:Y:S01]  /*117c0*/  ULDC.64 UR4, c[0x0][0x620] ;  /* 0x0001880000047ab9 */ /* 0x000fe20000000a00 */
[----:B------:R-:W-:Y:S01]  /*117d0*/  SHF.R.U32.HI R2, RZ, UR7, R3 ;  /* 0x00000007ff027c19 */ /* 0x000fe20008011603 */
[----:B------:R-:W-:Y:S01]  /*117e0*/  IMAD.MOV.U32 R3, RZ, RZ, R17 ;  /* 0x000000ffff037224 */ /* 0x000fe200078e0011 */
[----:B------:R-:W-:Y:S01]  /*117f0*/  IADD3 R5, P1, RZ, -R6, RZ ;  /* 0x80000006ff057210 */ /* 0x000fe20007f3e0ff */
[----:B------:R-:W2:Y:S01]  /*11800*/  LDC R25, c[0x0][0x144] ;  /* 0x00005100ff197b82 */ /* 0x000ea20000000800 */
[----:B0-----:R-:W-:Y:S01]  /*11810*/  I2FP.F32.U32 R7, R14 ;  /* 0x0000000e00077245 */ /* 0x001fe20000201000 */
[----:B------:R-:W-:Y:S01]  /*11820*/  ULDC.64 UR8, c[0x0][0x640] ;  /* 0x0001900000087ab9 */ /* 0x000fe20000000a00 */
[----:B------:R-:W-:Y:S01]  /*11830*/  ULDC UR6, c[0x0][0x608] ;  /* 0x0001820000067ab9 */ /* 0x000fe20000000800 */
[----:B------:R-:W-:Y:S01]  /*11840*/  IMAD.X R2, RZ, RZ, ~R2, P1 ;  /* 0x000000ffff027224 */ /* 0x000fe200008e0e02 */
[----:B------:R-:W-:-:S03]  /*11850*/  ISETP.NE.U32.AND P1, PT, RZ, UR8, PT ;  /* 0x00000008ff007c0c */ /* 0x000fc6000bf25070 */
[----:B------:R-:W-:Y:S01]  /*11860*/  IMAD R4, R2, UR4, RZ ;  /* 0x0000000402047c24 */ /* 0x000fe2000f8e02ff */
[----:B------:R-:W0:Y:S01]  /*11870*/  LDC R20, c[0x0][0x148] ;  /* 0x00005200ff147b82 */ /* 0x000e220000000800 */
[----:B------:R-:W-:Y:S01]  /*11880*/  IMAD.MOV.U32 R2, RZ, RZ, R18 ;  /* 0x000000ffff027224 */ /* 0x000fe200078e0012 */
[----:B------:R-:W-:-:S03]  /*11890*/  ISETP.NE.AND.EX P1, PT, RZ, UR9, PT, P1 ;  /* 0x00000009ff007c0c */ /* 0x000fc6000bf25310 */
[----:B------:R-:W-:Y:S01]  /*118a0*/  IMAD.WIDE.U32 R2, R5, UR4, R2 ;  /* 0x0000000405027c25 */ /* 0x000fe2000f8e0002 */
[----:B------:R-:W-:-:S03]  /*118b0*/  ULDC UR4, c[0x0][0x150] ;  /* 0x0000540000047ab9 */ /* 0x000fc60000000800 */
[----:B------:R-:W-:Y:S02]  /*118c0*/  IMAD R5, R5, UR5, R4 ;  /* 0x0000000505057c24 */ /* 0x000fe4000f8e0204 */
[----:B------:R-:W-:Y:S01]  /*118d0*/  FMUL R4, R7, UR4 ;  /* 0x0000000407047c20 */ /* 0x000fe20008400000 */
[----:B------:R-:W-:Y:S01]  /*118e0*/  ULDC UR4, c[0x0][0x618] ;  /* 0x0001860000047ab9 */ /* 0x000fe20000000800 */
[----:B------:R-:W-:Y:S01]  /*118f0*/  ULDC UR5, c[0x0][0x154] ;  /* 0x0000550000057ab9 */ /* 0x000fe20000000800 */
[----:B------:R-:W-:-:S03]  /*11900*/  IADD3 R3, R3, R5, RZ ;  /* 0x0000000503037210 */ /* 0x000fc60007ffe0ff */
[----:B------:R-:W3:Y:S01]  /*11910*/  F2I.U32.TRUNC.NTZ R4, R4 ;  /* 0x0000000400047305 */ /* 0x000ee2000020f000 */
[----:B------:R-:W-:Y:S02]  /*11920*/  SHF.R.U64 R7, R2, UR4, R3 ;  /* 0x0000000402077c19 */ /* 0x000fe40008001203 */
[----:B-1----:R-:W-:-:S05]  /*11930*/  I2FP.F32.U32 R2, R13 ;  /* 0x0000000d00027245 */ /* 0x002fca0000201000 */
[----:B------:R-:W-:Y:S01]  /*11940*/  FMUL R21, R2, UR5 ;  /* 0x0000000502157c20 */ /* 0x000fe20008400000 */
[----:B------:R-:W-:Y:S01]  /*11950*/  SHF.R.U32.HI R2, RZ, UR4, R3 ;  /* 0x00000004ff027c19 */ /* 0x000fe20008011603 */
[----:B------:R-:W-:-:S03]  /*11960*/  ULDC UR4, c[0x0][0x658] ;  /* 0x0001960000047ab9 */ /* 0x000fc60000000800 */
[--C-:B------:R-:W-:Y:S01]  /*11970*/  SHF.R.U64 R19, R7, UR6, R2.reuse ;  /* 0x0000000607137c19 */ /* 0x100fe20008001202 */
[----:B------:R-:W1:Y:S01]  /*11980*/  F2I.U32.TRUNC.NTZ R21, R21 ;  /* 0x0000001500157305 */ /* 0x000e62000020f000 */
[----:B------:R-:W-:Y:S01]  /*11990*/  SHF.R.U32.HI R2, RZ, UR6, R2 ;  /* 0x00000006ff027c19 */ /* 0x000fe20008011602 */
[----:B---3--:R-:W-:-:S03]  /*119a0*/  IMAD.MOV R4, RZ, RZ, -R4 ;  /* 0x000000ffff047224 */ /* 0x008fc600078e0a04 */
[----:B------:R-:W-:Y:S01]  /*119b0*/  SHF.R.U64 R15, R19, UR4, R2 ;  /* 0x00000004130f7c19 */ /* 0x000fe20008001202 */
[----:B--2---:R-:W-:Y:S01]  /*119c0*/  IMAD R14, R25, R4, R14 ;  /* 0x00000004190e7224 */ /* 0x004fe200078e020e */
[----:B------:R-:W-:-:S03]  /*119d0*/  SHF.R.U32.HI R23, RZ, UR4, R2 ;  /* 0x00000004ff177c19 */ /* 0x000fc60008011602 */
[----:B------:R-:W-:Y:S02]  /*119e0*/  IMAD.MOV.U32 R2, RZ, RZ, R15 ;  /* 0x000000ffff027224 */ /* 0x000fe400078e000f */
[----:B------:R-:W-:Y:S01]  /*119f0*/  IMAD.MOV.U32 R3, RZ, RZ, R23 ;  /* 0x000000ffff037224 */ /* 0x000fe200078e0017 */
[----:B-1----:R-:W-:Y:S06]  /*11a00*/  @!P1 BRA `(.L_x_375) ;  /* 0x0000000000289947 */ /* 0x002fec0003800000 */
[----:B------:R-:W-:Y:S02]  /*11a10*/  ULDC UR4, c[0x0][0x64c] ;  /* 0x0001930000047ab9 */ /* 0x000fe40000000800 */
[----:B------:R-:W-:-:S04]  /*11a20*/  IADD3 R3, P1, R15, UR4, RZ ;  /* 0x000000040f037c10 */ /* 0x000fc8000ff3e0ff */
[----:B------:R-:W-:-:S05]  /*11a30*/  IADD3.X R23, RZ, R23, RZ, P1, !PT ;  /* 0x00000017ff177210 */ /* 0x000fca0000ffe4ff */
[----:B------:R-:W-:-:S04]  /*11a40*/  IMAD.WIDE.U32 R4, R23, UR8, RZ ;  /* 0x0000000817047c25 */ /* 0x000fc8000f8e00ff */
[----:B------:R-:W-:-:S04]  /*11a50*/  IMAD.WIDE.U32 R4, P1, R3, UR9, R4 ;  /* 0x0000000903047c25 */ /* 0x000fc8000f820004 */
[----:B------:R-:W-:-:S04]  /*11a60*/  IMAD.WIDE.U32 R2, R3, UR8, RZ ;  /* 0x0000000803027c25 */ /* 0x000fc8000f8e00ff */
[----:B------:R-:W-:Y:S01]  /*11a70*/  IMAD.MOV.U32 R2, RZ, RZ, R5 ;  /* 0x000000ffff027224 */ /* 0x000fe200078e0005 */
[----:B------:R-:W-:Y:S01]  /*11a80*/  IADD3 RZ, P3, R3, R4, RZ ;  /* 0x0000000403ff7210 */ /* 0x000fe20007f7e0ff */
[----:B------:R-:W-:-:S04]  /*11a90*/  IMAD.X R3, RZ, RZ, RZ, P1 ;  /* 0x000000ffff037224 */ /* 0x000fc800008e06ff */
[----:B------:R-:W-:-:S08]  /*11aa0*/  IMAD.WIDE.U32.X R2, R23, UR9, R2, P3 ;  /* 0x0000000917027c25 */ /* 0x000fd000098e0402 */
.L_x_375:
[----:B------:R-:W1:Y:S01]  /*11ab0*/  LDC R4, c[0x0][0x65c] ;  /* 0x00019700ff047b82 */ /* 0x000e620000000800 */
[----:B------:R-:W-:Y:S01]  /*11ac0*/  ULDC UR4, c[0x0][0x648] ;  /* 0x0001920000047ab9 */ /* 0x000fe20000000800 */
[----:B------:R-:W-:Y:S01]  /*11ad0*/  LOP3.LUT R19, R19, UR17, RZ, 0xc0, !PT ;  /* 0x0000001113137c12 */ /* 0x000fe2000f8ec0ff */
[----:B------:R-:W-:Y:S01]  /*11ae0*/  IMAD.MOV R21, RZ, RZ, -R21 ;  /* 0x000000ffff157224 */ /* 0x000fe200078e0a15 */
[----:B------:R-:W-:Y:S01]  /*11af0*/  SHF.R.U64 R2, R2, UR4, R3 ;  /* 0x0000000402027c19 */ /* 0x000fe20008001203 */
[----:B------:R-:W-:Y:S01]  /*11b00*/  ULDC UR4, c[0x0][0x638] ;  /* 0x00018e0000047ab9 */ /* 0x000fe20000000800 */
[----:B------:R-:W-:Y:S01]  /*11b10*/  ULDC UR5, c[0x0][0x610] ;  /* 0x0001840000057ab9 */ /* 0x000fe20000000800 */
[----:B------:R-:W-:Y:S02]  /*11b20*/  IMAD.MOV.U32 R3, RZ, RZ, 0x1 ;  /* 0x00000001ff037424 */ /* 0x000fe400078e00ff */
[----:B------:R-:W-:Y:S01]  /*11b30*/  IMAD R19, R2, UR18, R19 ;  /* 0x0000001202137c24 */ /* 0x000fe2000f8e0213 */
[----:B-1----:R-:W-:-:S02]  /*11b40*/  ISETP.NE.AND P1, PT, R4, 0x1, PT ;  /* 0x000000010400780c */ /* 0x002fc40003f25270 */
[----:B------:R-:W-:Y:S02]  /*11b50*/  IADD3 R4, -R2, RZ, RZ ;  /* 0x000000ff02047210 */ /* 0x000fe40007ffe1ff */
[----:B------:R-:W-:-:S03]  /*11b60*/  LOP3.LUT R2, R7, UR16, RZ, 0xc0, !PT ;  /* 0x0000001007027c12 */ /* 0x000fc6000f8ec0ff */
[----:B------:R-:W-:Y:S01]  /*11b70*/  IMAD R15, R4, UR4, R15 ;  /* 0x00000004040f7c24 */ /* 0x000fe2000f8e020f */
[----:B------:R-:W-:-:S03]  /*11b80*/  ULDC UR4, c[0x0][0x600] ;  /* 0x0001800000047ab9 */ /* 0x000fc60000000800 */
[--C-:B------:R-:W-:Y:S01]  /*11b90*/  IMAD R15, R15, UR4, R2.reuse ;  /* 0x000000040f0f7c24 */ /* 0x100fe2000f8e0202 */
[----:B------:R-:W-:Y:S01]  /*11ba0*/  PRMT R2, R3, 0x7610, R2 ;  /* 0x0000761003027816 */ /* 0x000fe20000000002 */
[----:B0-----:R-:W-:-:S04]  /*11bb0*/  @P1 IMAD R14, R20, R21, R13 ;  /* 0x00000015140e1224 */ /* 0x001fc800078e020d */
[----:B------:R-:W-:-:S05]  /*11bc0*/  IMAD R14, R19, UR5, R14 ;  /* 0x00000005130e7c24 */ /* 0x000fca000f8e020e */
[----:B------:R-:W-:Y:S02]  /*11bd0*/  SEL R13, R15, R14, !P1 ;  /* 0x0000000e0f0d7207 */ /* 0x000fe40004800000 */
[----:B------:R-:W-:-:S07]  /*11be0*/  SEL R7, R14, R15, !P1 ;  /* 0x0000000f0e077207 */ /* 0x000fce0004800000 */
.L_x_373:
[----:B------:R-:W-:Y:S05]  /*11bf0*/  BSYNC B1 ;  /* 0x0000000000017941 */ /* 0x000fea0003800000 */
.L_x_372:
[----:B------:R-:W-:-:S13]  /*11c00*/  LOP3.LUT P1, RZ, R2, 0xff, RZ, 0xc0, !PT ;  /* 0x000000ff02ff7812 */ /* 0x000fda000782c0ff */
[----:B------:R-:W-:Y:S05]  /*11c10*/  @P1 BRA `(.L_x_376) ;  /* 0xfffffff4003c1947 */ /* 0x000fea000383ffff */
[----:B------:R-:W-:Y:S05]  /*11c20*/  BSYNC B0 ;  /* 0x0000000000007941 */ /* 0x000fea0003800000 */
.L_x_364:
[----:B------:R-:W-:-:S03]  /*11c30*/  UMOV UR4, 0xffffffff ;  /* 0xffffffff00047882 */ /* 0x000fc60000000000 */
[----:B------:R-:W-:Y:S05]  /*11c40*/  BRA.DIV UR4, `(.L_x_377) ;  /* 0x0000000204f47947 */ /* 0x000fea000b800000 */
[----:B------:R-:W-:-:S13]  /*11c50*/  ELECT P6, URZ, PT ;  /* 0x00000000003f782f */ /* 0x000fda00038c0000 */
.L_x_390:
[----:B------:R-:W-:Y:S04]  /*11c60*/  BSSY B0, `(.L_x_378) ;  /* 0x0000022000007945 */ /* 0x000fe80003800000 */
[----:B------:R-:W-:Y:S05]  /*11c70*/  @!P6 BRA `(.L_x_379) ;  /* 0x000000000080e947 */ /* 0x000fea0003800000 */
[----:B------:R-:W-:-:S04]  /*11c80*/  LOP3.LUT R16, R16, 0x2, RZ, 0xfc, !PT ;  /* 0x0000000210107812 */ /* 0x000fc800078efcff */
[----:B------:R-:W-:-:S13]  /*11c90*/  ISETP.NE.AND P0, PT, R16, 0x3, PT ;  /* 0x000000031000780c */ /* 0x000fda0003f05270 */
[----:B------:R-:W-:Y:S05]  /*11ca0*/  @!P0 BRA `(.L_x_380) ;  /* 0x0000000000048947 */ /* 0x000fea0003800000 */
[----:B------:R-:W-:Y:S01]  /*11cb0*/  BPT.TRAP 0x1 ;  /* 0x000000040000795c */ /* 0x000fe20000300000 */
.L_x_380:
[----:B------:R-:W0:Y:S01]  /*11cc0*/  S2R R3, SR_CgaCtaId ;  /* 0x0000000000037919 */ /* 0x000e220000008800 */
[----:B------:R-:W-:Y:S02]  /*11cd0*/  MOV R2, 0x400 ;  /* 0x0000040000027802 */ /* 0x000fe40000000f00 */
[----:B------:R-:W-:Y:S02]  /*11ce0*/  SHF.L.U32 R4, R0, 0x1f, RZ ;  /* 0x0000001f00047819 */ /* 0x000fe400000006ff */
[----:B0-----:R-:W-:-:S05]  /*11cf0*/  LEA R2, R3, R2, 0x18 ;  /* 0x0000000203027211 */ /* 0x001fca00078ec0ff */
[----:B------:R-:W-:-:S04]  /*11d00*/  VIADD R2, R2, 0x18 ;  /* 0x0000001802027836 */ /* 0x000fc80000000000 */
[C---:B------:R-:W-:Y:S01]  /*11d10*/  IMAD R7, R11.reuse, 0x8, R2 ;  /* 0x000000080b077824 */ /* 0x040fe200078e0202 */
[----:B------:R-:W-:-:S03]  /*11d20*/  IADD3 R11, R11, 0x1, RZ ;  /* 0x000000010b0b7810 */ /* 0x000fc60007ffe0ff */
[----:B------:R-:W0:Y:S01]  /*11d30*/  SYNCS.PHASECHK.TRANS64.TRYWAIT P0, [R7+URZ], R4 ;  /* 0x00000004070075a7 */ /* 0x000e22000800017f */
[----:B------:R-:W-:-:S04]  /*11d40*/  ISETP.NE.AND P1, PT, R11, 0x3, PT ;  /* 0x000000030b00780c */ /* 0x000fc80003f25270 */
[----:B------:R-:W-:Y:S02]  /*11d50*/  SEL R3, RZ, 0x1, P1 ;  /* 0x00000001ff037807 */ /* 0x000fe40000800000 */
[----:B------:R-:W-:Y:S02]  /*11d60*/  SEL R11, R11, RZ, P1 ;  /* 0x000000ff0b0b7207 */ /* 0x000fe40000800000 */
[----:B------:R-:W-:-:S03]  /*11d70*/  LOP3.LUT R9, R0, R3, RZ, 0x3c, !PT ;  /* 0x0000000300097212 */ /* 0x000fc600078e3cff */
[----:B------:R-:W-:Y:S01]  /*11d80*/  IMAD R6, R11, 0x8, R2 ;  /* 0x000000080b067824 */ /* 0x000fe200078e0202 */
[----:B------:R-:W-:Y:S01]  /*11d90*/  SHF.L.U32 R5, R9, 0x1f, RZ ;  /* 0x0000001f09057819 */ /* 0x000fe200000006ff */
[----:B0-----:R-:W-:Y:S06]  /*11da0*/  @!P0 BRA `(.L_x_381) ;  /* 0x0000000000bc8947 */ /* 0x001fec0003800000 */
.L_x_391:
[----:B------:R-:W1:Y:S01]  /*11db0*/  SYNCS.PHASECHK.TRANS64.TRYWAIT P0, [R6+URZ], R5 ;  /* 0x00000005060075a7 */ /* 0x000e62000800017f */
[----:B------:R-:W-:-:S05]  /*11dc0*/  VIADD R0, R11, 0x1 ;  /* 0x000000010b007836 */ /* 0x000fca0000000000 */
[----:B------:R-:W-:-:S04]  /*11dd0*/  ISETP.NE.AND P1, PT, R0, 0x3, PT ;  /* 0x000000030000780c */ /* 0x000fc80003f25270 */
[----:B0-----:R-:W-:Y:S02]  /*11de0*/  SEL R4, RZ, 0x1, P1 ;  /* 0x00000001ff047807 */ /* 0x001fe40000800000 */
[----:B------:R-:W-:Y:S02]  /*11df0*/  SEL R3, R0, RZ, P1 ;  /* 0x000000ff00037207 */ /* 0x000fe40000800000 */
[----:B------:R-:W-:Y:S01]  /*11e00*/  LOP3.LUT R0, R9, R4, RZ, 0x3c, !PT ;  /* 0x0000000409007212 */ /* 0x000fe200078e3cff */
[----:B-1----:R-:W-:Y:S06]  /*11e10*/  @!P0 BRA `(.L_x_382) ;  /* 0x0000000000b48947 */ /* 0x002fec0003800000 */
.L_x_392:
[----:B------:R-:W-:Y:S01]  /*11e20*/  IMAD R3, R3, 0x8, R2 ;  /* 0x0000000803037824 */ /* 0x000fe200078e0202 */
[----:B------:R-:W-:-:S07]  /*11e30*/  SHF.L.U32 R0, R0, 0x1f, RZ ;  /* 0x0000001f00007819 */ /* 0x000fce00000006ff */
.L_x_383:
[----:B-1----:R1:W2:Y:S02]  /*11e40*/  SYNCS.PHASECHK.TRANS64.TRYWAIT P0, [R3+URZ], R0 ;  /* 0x00000000030075a7 */ /* 0x0022a4000800017f */
[----:B--2---:R-:W-:Y:S05]  /*11e50*/  @!P0 NANOSLEEP.SYNCS 0x989680 ;  /* 0x009896800000895d */ /* 0x004fea0003900000 */
[----:B------:R-:W2:Y:S02]  /*11e60*/  @!P0 SYNCS.PHASECHK.TRANS64 P0, [R3+URZ], R0 ;  /* 0x00000000030085a7 */ /* 0x000ea4000800007f */
[----:B--2---:R-:W-:Y:S05]  /*11e70*/  @!P0 BRA `(.L_x_383) ;  /* 0xfffffffc00f08947 */ /* 0x004fea000383ffff */
.L_x_379:
[----:B------:R-:W-:Y:S05]  /*11e80*/  BSYNC B0 ;  /* 0x0000000000007941 */ /* 0x000fea0003800000 */
.L_x_378:
[----:B------:R-:W-:Y:S05]  /*11e90*/  EXIT ;  /* 0x000000000000794d */ /* 0x000fea0003800000 */
.L_x_17:
[----:B---3--:R3:W4:Y:S02]  /*11ea0*/  SYNCS.PHASECHK.TRANS64.TRYWAIT P1, [R3+URZ], R0 ;  /* 0x00000000030075a7 */ /* 0x008724000802017f */
[----:B----4-:R-:W-:Y:S05]  /*11eb0*/  @!P1 NANOSLEEP.SYNCS 0x989680 ;  /* 0x009896800000995d */ /* 0x010fea0003900000 */
[----:B------:R-:W4:Y:S02]  /*11ec0*/  @!P1 SYNCS.PHASECHK.TRANS64 P1, [R3+URZ], R0 ;  /* 0x00000000030095a7 */ /* 0x000f24000802007f */
[----:B----4-:R-:W-:Y:S05]  /*11ed0*/  @!P1 BRA `(.L_x_17) ;  /* 0xfffffffc00f09947 */ /* 0x010fea000383ffff */
[----:B------:R-:W-:Y:S05]  /*11ee0*/  BRA `(.L_x_16) ;  /* 0xfffffef000c87947 */ /* 0x000fea000383ffff */
.L_x_22:
[----:B-1----:R-:W-:-:S04]  /*11ef0*/  MOV R5, UR8 ;  /* 0x0000000800057c02 */ /* 0x002fc80008000f00 */
[----:B------:R1:W2:Y:S03]  /*11f00*/  SYNCS.PHASECHK.TRANS64.TRYWAIT P1, [R5+URZ], R4 ;  /* 0x00000004050075a7 */ /* 0x0002a6000802017f */
[----:B--2---:R-:W-:Y:S05]  /*11f10*/  @!P1 NANOSLEEP.SYNCS 0x989680 ;  /* 0x009896800000995d */ /* 0x004fea0003900000 */
[----:B------:R-:W2:Y:S02]  /*11f20*/  @!P1 SYNCS.PHASECHK.TRANS64 P1, [R5+URZ], R4 ;  /* 0x00000004050095a7 */ /* 0x000ea4000802007f */
[----:B--2---:R-:W-:Y:S05]  /*11f30*/  @!P1 BRA `(.L_x_22) ;  /* 0xfffffffc00ec9947 */ /* 0x004fea000383ffff */
[----:B------:R-:W-:Y:S05]  /*11f40*/  BRA `(.L_x_21) ;  /* 0xffffff1000c07947 */ /* 0x000fea000383ffff */
.L_x_365:
[----:B------:R-:W-:Y:S01]  /*11f50*/  BSSY B1, `(.L_x_384) ;  /* 0x0000006000017945 */ /* 0x000fe20003800000 */
[----:B------:R-:W-:-:S07]  /*11f60*/  IMAD.MOV.U32 R15, RZ, RZ, -0x1 ;  /* 0xffffffffff0f7424 */ /* 0x000fce00078e00ff */
[----:B------:R-:W-:Y:S05]  /*11f70*/  WARPSYNC.COLLECTIVE R15, `(.L_x_385) ;  /* 0x000000000f0c7348 */ /* 0x000fea0003c00000 */
[----:B------:R-:W-:Y:S02]  /*11f80*/  ELECT P6, UR62, PT ;  /* 0x00000000003e782f */ /* 0x000fe400038c0000 */
[----:B------:R-:W-:Y:S01]  /*11f90*/  MOV R14, UR62 ;  /* 0x0000003e000e7c02 */ /* 0x000fe20008000f00 */
[----:B------:R-:W-:Y:S10]  /*11fa0*/  ENDCOLLECTIVE ;  /* 0x000000000000791b */ /* 0x000ff40003800000 */
.L_x_385:
[----:B------:R-:W-:Y:S05]  /*11fb0*/  BSYNC B1 ;  /* 0x0000000000017941 */ /* 0x000fea0003800000 */
.L_x_384:
[----:B------:R-:W-:Y:S05]  /*11fc0*/  BRA `(.L_x_386) ;  /* 0xfffffff0005c7947 */ /* 0x000fea000383ffff */
.L_x_368:
[----:B0-----:R0:W1:Y:S02]  /*11fd0*/  SYNCS.PHASECHK.TRANS64.TRYWAIT P1, [R14+URZ+0x18], R5 ;  /* 0x000018050e0075a7 */ /* 0x001064000802017f */
[----:B-1----:R-:W-:Y:S05]  /*11fe0*/  @!P1 NANOSLEEP.SYNCS 0x989680 ;  /* 0x009896800000995d */ /* 0x002fea0003900000 */
[----:B------:R-:W1:Y:S02]  /*11ff0*/  @!P1 SYNCS.PHASECHK.TRANS64 P1, [R14+URZ+0x18], R5 ;  /* 0x000018050e0095a7 */ /* 0x000e64000802007f */
[----:B-1----:R-:W-:Y:S05]  /*12000*/  @!P1 BRA `(.L_x_368) ;  /* 0xfffffffc00f09947 */ /* 0x002fea000383ffff */
[----:B------:R-:W-:Y:S05]  /*12010*/  BRA `(.L_x_387) ;  /* 0xfffffff000907947 */ /* 0x000fea000383ffff */
.L_x_377:
[----:B------:R-:W-:Y:S01]  /*12020*/  BSSY B0, `(.L_x_388) ;  /* 0x0000006000007945 */ /* 0x000fe20003800000 */
[----:B------:R-:W-:-:S07]  /*12030*/  IMAD.MOV.U32 R15, RZ, RZ, -0x1 ;  /* 0xffffffffff0f7424 */ /* 0x000fce00078e00ff */
[----:B------:R-:W-:Y:S05]  /*12040*/  WARPSYNC.COLLECTIVE R15, `(.L_x_389) ;  /* 0x000000000f0c7348 */ /* 0x000fea0003c00000 */
[----:B------:R-:W-:Y:S02]  /*12050*/  ELECT P6, UR62, PT ;  /* 0x00000000003e782f */ /* 0x000fe400038c0000 */
[----:B------:R-:W-:Y:S01]  /*12060*/  MOV R14, UR62 ;  /* 0x0000003e000e7c02 */ /* 0x000fe20008000f00 */
[----:B------:R-:W-:Y:S10]  /*12070*/  ENDCOLLECTIVE ;  /* 0x000000000000791b */ /* 0x000ff40003800000 */
.L_x_389:
[----:B------:R-:W-:Y:S05]  /*12080*/  BSYNC B0 ;  /* 0x0000000000007941 */ /* 0x000fea0003800000 */
.L_x_388:
[----:B------:R-:W-:Y:S05]  /*12090*/  BRA `(.L_x_390) ;  /* 0xfffffff800f07947 */ /* 0x000fea000383ffff */
.L_x_381:
[----:B0-----:R0:W1:Y:S02]  /*120a0*/  SYNCS.PHASECHK.TRANS64.TRYWAIT P0, [R7+URZ], R4 ;  /* 0x00000004070075a7 */ /* 0x001064000800017f */
[----:B-1----:R-:W-:Y:S05]  /*120b0*/  @!P0 NANOSLEEP.SYNCS 0x989680 ;  /* 0x009896800000895d */ /* 0x002fea0003900000 */
[----:B------:R-:W1:Y:S02]  /*120c0*/  @!P0 SYNCS.PHASECHK.TRANS64 P0, [R7+URZ], R4 ;  /* 0x00000004070085a7 */ /* 0x000e64000800007f */
[----:B-1----:R-:W-:Y:S05]  /*120d0*/  @!P0 BRA `(.L_x_381) ;  /* 0xfffffffc00f08947 */ /* 0x002fea000383ffff */
[----:B------:R-:W-:Y:S05]  /*120e0*/  BRA `(.L_x_391) ;  /* 0xfffffffc00307947 */ /* 0x000fea000383ffff */
.L_x_382:
[----:B0-----:R0:W1:Y:S02]  /*120f0*/  SYNCS.PHASECHK.TRANS64.TRYWAIT P0, [R6+URZ], R5 ;  /* 0x00000005060075a7 */ /* 0x001064000800017f */
[----:B-1----:R-:W-:Y:S05]  /*12100*/  @!P0 NANOSLEEP.SYNCS 0x989680 ;  /* 0x009896800000895d */ /* 0x002fea0003900000 */
[----:B------:R-:W1:Y:S02]  /*12110*/  @!P0 SYNCS.PHASECHK.TRANS64 P0, [R6+URZ], R5 ;  /* 0x00000005060085a7 */ /* 0x000e64000800007f */
[----:B-1----:R-:W-:Y:S05]  /*12120*/  @!P0 BRA `(.L_x_382) ;  /* 0xfffffffc00f08947 */ /* 0x002fea000383ffff */
[----:B------:R-:W-:Y:S05]  /*12130*/  BRA `(.L_x_392) ;  /* 0xfffffffc00387947 */ /* 0x000fea000383ffff */
.L_x_393:
[----:B------:R-:W-:-:S00]  /*12140*/  BRA `(.L_x_393) ;  /* 0xfffffffc00fc7947 */ /* 0x000fc0000383ffff */
[----:B------:R-:W-:-:S00]  /*12150*/  NOP ;  /* 0x0000000000007918 */ /* 0x000fc00000000000 */
        /* <DEDUP_REMOVED lines=10> */
.L_x_394:


//--------------------- .nv.global.init           --------------------------
	.section	.nv.global.init,"aw",@progbits
.nv.global.init:
	.type		$str$22,@object
	.size		$str$22,($str$23 - $str$22)
$str$22:
        /*0000*/ 	.byte	0x6b, 0x5f, 0x74, 0x69, 0x6c, 0x65, 0x5f, 0x63, 0x6f, 0x75, 0x6e, 0x74, 0x20, 0x3e, 0x3d, 0x20
        /*0010*/ 	.byte	0x31, 0x00
	.type		$str$23,@object
	.size		$str$23,(__unnamed_1 - $str$23)
$str$23:
        /*0012*/ 	.byte	0x2f, 0x74, 0x6d, 0x70, 0x2f, 0x63, 0x75, 0x74, 0x6c, 0x61, 0x73, 0x73, 0x5f, 0x73, 0x77, 0x65
        /*0022*/ 	.byte	0x65, 0x70, 0x5f, 0x73, 0x72, 0x63, 0x2f, 0x69, 0x6e, 0x63, 0x6c, 0x75, 0x64, 0x65, 0x2f, 0x63
        /*0032*/ 	.byte	0x75, 0x74, 0x6c, 0x61, 0x73, 0x73, 0x2f, 0x67, 0x65, 0x6d, 0x6d, 0x2f, 0x63, 0x6f, 0x6c, 0x6c
        /*0042*/ 	.byte	0x65, 0x63, 0x74, 0x69, 0x76, 0x65, 0x2f, 0x73, 0x6d, 0x39, 0x30, 0x5f, 0x6d, 0x6d, 0x61, 0x5f
        /*0052*/ 	.byte	0x74, 0x6d, 0x61, 0x5f, 0x67, 0x6d, 0x6d, 0x61, 0x5f, 0x73, 0x73, 0x5f, 0x77, 0x61, 0x72, 0x70
        /*0062*/ 	.byte	0x73, 0x70, 0x65, 0x63, 0x69, 0x61, 0x6c, 0x69, 0x7a, 0x65, 0x64, 0x2e, 0x68, 0x70, 0x70, 0x00
	.type		__unnamed_1,@object
	.size		__unnamed_1,(.L_0 - __unnamed_1)
__unnamed_1:
        /*0072*/ 	.byte	0x76, 0x6f, 0x69, 0x64, 0x20, 0x63, 0x75, 0x74, 0x6c, 0x61, 0x73, 0x73, 0x3a, 0x3a, 0x67, 0x65
        /* <DEDUP_REMOVED lines=179> */
        /*0bb2*/ 	.byte	0x3a, 0x69, 0x64, 0x65, 0x6e, 0x74, 0x69, 0x74, 0x79, 0x5d, 0x00
.L_0:


//--------------------- .nv.shared._ZN7cutlass13device_kernelINS_4gemm6kernel13GemmUniversalIN4cute5tupleIJiiiiEEENS1_10collective13CollectiveMmaINS1_34MainloopSm90TmaGmmaWarpSpecializedILi3ENS5_IJNS4_1CILi1EEESB_SB_EEENS1_35KernelTmaWarpSpecializedCooperativeEEENS5_IJNSA_ILi384EEENSA_ILi112EEENSA_ILi64EEEEEENS_6half_tENS5_IJlSB_lEEESJ_SK_NS4_8TiledMMAINS4_8MMA_AtomIJNS4_4SM904GMMA25MMA_64x16x16_F32F16F16_SSILNSO_5MajorE0ELSQ_0ELNSO_7ScaleInE1ELSR_1EEEEEENS4_6LayoutINS5_IJNSA_ILi2EEESB_SB_EEENS5_IJSB_NSA_ILi0EEESX_EEEEENS5_IJNS4_10UnderscoreES10_S10_EEEEENS4_13SM90_TMA_LOADENS4_14ComposedLayoutINS4_7SwizzleILi3ELi4ELi3EEENS4_18smem_ptr_flag_bitsILi16EEENSU_INS5_IJNSA_ILi8EEESH_EEENS5_IJSH_SB_EEEEEEEvNS4_8identityES13_S1D_vS1E_EENS_8epilogue10collective6detail29Sm90TmaWarpSpecializedAdapterINS1H_15DefaultEpilogueISJ_SK_SK_NS1G_6thread17LinearCombinationISJ_Li1EffLNS1L_9ScaleType4KindE0ELNS_15FloatRoundStyleE2ESJ_EENS1_15EpilogueDefaultEEEEEvvEEEEvNT_6ParamsE --------------------------
	.section	.nv.shared._ZN7cutlass13device_kernelINS_4gemm6kernel13GemmUniversalIN4cute5tupleIJiiiiEEENS1_10collective13CollectiveMmaINS1_34MainloopSm90TmaGmmaWarpSpecializedILi3ENS5_IJNS4_1CILi1EEESB_SB_EEENS1_35KernelTmaWarpSpecializedCooperativeEEENS5_IJNSA_ILi384EEENSA_ILi112EEENSA_ILi64EEEEEENS_6half_tENS5_IJlSB_lEEESJ_SK_NS4_8TiledMMAINS4_8MMA_AtomIJNS4_4SM904GMMA25MMA_64x16x16_F32F16F16_SSILNSO_5MajorE0ELSQ_0ELNSO_7ScaleInE1ELSR_1EEEEEENS4_6LayoutINS5_IJNSA_ILi2EEESB_SB_EEENS5_IJSB_NSA_ILi0EEESX_EEEEENS5_IJNS4_10UnderscoreES10_S10_EEEEENS4_13SM90_TMA_LOADENS4_14ComposedLayoutINS4_7SwizzleILi3ELi4ELi3EEENS4_18smem_ptr_flag_bitsILi16EEENSU_INS5_IJNSA_ILi8EEESH_EEENS5_IJSH_SB_EEEEEEEvNS4_8identityES13_S1D_vS1E_EENS_8epilogue10collective6detail29Sm90TmaWarpSpecializedAdapterINS1H_15DefaultEpilogueISJ_SK_SK_NS1G_6thread17LinearCombinationISJ_Li1EffLNS1L_9ScaleType4KindE0ELNS_15FloatRoundStyleE2ESJ_EENS1_15EpilogueDefaultEEEEEvvEEEEvNT_6ParamsE,"aw",@nobits
	.sectionflags	@""
	.align	16
	.zero		1024


//--------------------- .nv.shared.reserved.0     --------------------------
	.section	.nv.shared.reserved.0,"aw",@nobits
	.weak		__nv_reservedSMEM_offset_0_alias
	.size		__nv_reservedSMEM_offset_0_alias, 0, 0
	.other		__nv_reservedSMEM_offset_0_alias,@"STO_CUDA_RESERVED_SHARED STV_DEFAULT"
__nv_reservedSMEM_offset_0_alias:
	.zero		0


//--------------------- .nv.global                --------------------------
	.section	.nv.global,"aw",@nobits
.nv.global:
	.type		_ZN39_INTERNAL_948661e9_4_k_cu_120926b5_76254cute1_E,@object
	.size		_ZN39_INTERNAL_948661e9_4_k_cu_120926b5_76254cute1_E,(_ZN39_INTERNAL_948661e9_4_k_cu_120926b5_76254cuda3std3__45__cpo6cbeginE - _ZN39_INTERNAL_948661e9_4_k_cu_120926b5_76254cute1_E)
_ZN39_INTERNAL_948661e9_4_k_cu_120926b5_76254cute1_E:
	.zero		1
	.type		_ZN39_INTERNAL_948661e9_4_k_cu_120926b5_76254cuda3std3__45__cpo6cbeginE,@object
	.size		_ZN39_INTERNAL_948661e9_4_k_cu_120926b5_76254cuda3std3__45__cpo6cbeginE,(_ZN39_INTERNAL_948661e9_4_k_cu_120926b5_76254cuda3std3__48in_placeE - _ZN39_INTERNAL_948661e9_4_k_cu_120926b5_76254cuda3std3__45__cpo6cbeginE)
_ZN39_INTERNAL_948661e9_4_k_cu_120926b5_76254cuda3std3__45__cpo6cbeginE:
	.zero		1
	.type		_ZN39_INTERNAL_948661e9_4_k_cu_120926b5_76254cuda3std3__48in_placeE,@object
	.size		_ZN39_INTERNAL_948661e9_4_k_cu_120926b5_76254cuda3std3__48in_placeE,(_ZN39_INTERNAL_948661e9_4_k_cu_120926b5_76254cuda3std6ranges3__45__cpo9iter_moveE - _ZN39_INTERNAL_948661e9_4_k_cu_120926b5_76254cuda3std3__48in_placeE)
_ZN39_INTERNAL_948661e9_4_k_cu_120926b5_76254cuda3std3__48in_placeE:
	.zero		1
	.type		_ZN39_INTERNAL_948661e9_4_k_cu_120926b5_76254cuda3std6ranges3__45__cpo9iter_moveE,@object
	.size		_ZN39_INTERNAL_948661e9_4_k_cu_120926b5_76254cuda3std6ranges3__45__cpo9iter_moveE,(_ZN39_INTERNAL_948661e9_4_k_cu_120926b5_76254cuda3std3__45__cpo5beginE - _ZN39_INTERNAL_948661e9_4_k_cu_120926b5_76254cuda3std6ranges3__45__cpo9iter_moveE)
_ZN39_INTERNAL_948661e9_4_k_cu_120926b5_76254cuda3std6ranges3__45__cpo9iter_moveE:
	.zero		1
	.type		_ZN39_INTERNAL_948661e9_4_k_cu_120926b5_76254cuda3std3__45__cpo5beginE,@object
	.size		_ZN39_INTERNAL_948661e9_4_k_cu_120926b5_76254cuda3std3__45__cpo5beginE,(_ZN39_INTERNAL_948661e9_4_k_cu_120926b5_76254cuda3std3__441_GLOBAL__N__948661e9_4_k_cu_120926b5_76256ignoreE - _ZN39_INTERNAL_948661e9_4_k_cu_120926b5_76254cuda3std3__45__cpo5beginE)
_ZN39_INTERNAL_948661e9_4_k_cu_120926b5_76254cuda3std3__45__cpo5beginE:
	.zero		1
	.type		_ZN39_INTERNAL_948661e9_4_k_cu_120926b5_76254cuda3std3__441_GLOBAL__N__948661e9_4_k_cu_120926b5_76256ignoreE,@object
	.size		_ZN39_INTERNAL_948661e9_4_k_cu_120926b5_76254cuda3std3__441_GLOBAL__N__948661e9_4_k_cu_120926b5_76256ignoreE,(_ZN39_INTERNAL_948661e9_4_k_cu_120926b5_76254cute7productE - _ZN39_INTERNAL_948661e9_4_k_cu_120926b5_76254cuda3std3__441_GLOBAL__N__948661e9_4_k_cu_120926b5_76256ignoreE)
_ZN39_INTERNAL_948661e9_4_k_cu_120926b5_76254cuda3std3__441_GLOBAL__N__948661e9_4_k_cu_120926b5_76256ignoreE:
	.zero		1
	.type		_ZN39_INTERNAL_948661e9_4_k_cu_120926b5_76254cute7productE,@object
	.size		_ZN39_INTERNAL_948661e9_4_k_cu_120926b5_76254cute7productE,(_ZN39_INTERNAL_948661e9_4_k_cu_120926b5_76254cuda3std3__45__cpo3endE - _ZN39_INTERNAL_948661e9_4_k_cu_120926b5_76254cute7productE)
_ZN39_INTERNAL_948661e9_4_k_cu_120926b5_76254cute7productE:
	.zero		1
	.type		_ZN39_INTERNAL_948661e9_4_k_cu_120926b5_76254cuda3std3__45__cpo3endE,@object
	.size		_ZN39_INTERNAL_948661e9_4_k_cu_120926b5_76254cuda3std3__45__cpo3endE,(_ZN39_INTERNAL_948661e9_4_k_cu_120926b5_76254cuda3std3__419piecewise_constructE - _ZN39_INTERNAL_948661e9_4_k_cu_120926b5_76254cuda3std3__45__cpo3endE)
_ZN39_INTERNAL_948661e9_4_k_cu_120926b5_76254cuda3std3__45__cpo3endE:
	.zero		1
	.type		_ZN39_INTERNAL_948661e9_4_k_cu_120926b5_76254cuda3std3__419piecewise_constructE,@object
	.size		_ZN39_INTERNAL_948661e9_4_k_cu_120926b5_76254cuda3std3__419piecewise_constructE,(_ZN39_INTERNAL_948661e9_4_k_cu_120926b5_76254cuda3std3__45__cpo4cendE - _ZN39_INTERNAL_948661e9_4_k_cu_120926b5_76254cuda3std3__419piecewise_constructE)
_ZN39_INTERNAL_948661e9_4_k_cu_120926b5_76254cuda3std3__419piecewise_constructE:
	.zero		1
	.type		_ZN39_INTERNAL_948661e9_4_k_cu_120926b5_76254cuda3std3__45__cpo4cendE,@object
	.size		_ZN39_INTERNAL_948661e9_4_k_cu_120926b5_76254cuda3std3__45__cpo4cendE,(_ZN39_INTERNAL_948661e9_4_k_cu_120926b5_76254cuda3std6ranges3__45__cpo4swapE - _ZN39_INTERNAL_948661e9_4_k_cu_120926b5_76254cuda3std3__45__cpo4cendE)
_ZN39_INTERNAL_948661e9_4_k_cu_120926b5_76254cuda3std3__45__cpo4cendE:
	.zero		1
	.type		_ZN39_INTERNAL_948661e9_4_k_cu_120926b5_76254cuda3std6ranges3__45__cpo4swapE,@object
	.size		_ZN39_INTERNAL_948661e9_4_k_cu_120926b5_76254cuda3std6ranges3__45__cpo4swapE,(.L_8 - _ZN39_INTERNAL_948661e9_4_k_cu_120926b5_76254cuda3std6ranges3__45__cpo4swapE)
_ZN39_INTERNAL_948661e9_4_k_cu_120926b5_76254cuda3std6ranges3__45__cpo4swapE:
	.zero		1
.L_8:


//--------------------- .nv.constant0._ZN7cutlass13device_kernelINS_4gemm6kernel13GemmUniversalIN4cute5tupleIJiiiiEEENS1_10collective13CollectiveMmaINS1_34MainloopSm90TmaGmmaWarpSpecializedILi3ENS5_IJNS4_1CILi1EEESB_SB_EEENS1_35KernelTmaWarpSpecializedCooperativeEEENS5_IJNSA_ILi384EEENSA_ILi112EEENSA_ILi64EEEEEENS_6half_tENS5_IJlSB_lEEESJ_SK_NS4_8TiledMMAINS4_8MMA_AtomIJNS4_4SM904GMMA25MMA_64x16x16_F32F16F16_SSILNSO_5MajorE0ELSQ_0ELNSO_7ScaleInE1ELSR_1EEEEEENS4_6LayoutINS5_IJNSA_ILi2EEESB_SB_EEENS5_IJSB_NSA_ILi0EEESX_EEEEENS5_IJNS4_10UnderscoreES10_S10_EEEEENS4_13SM90_TMA_LOADENS4_14ComposedLayoutINS4_7SwizzleILi3ELi4ELi3EEENS4_18smem_ptr_flag_bitsILi16EEENSU_INS5_IJNSA_ILi8EEESH_EEENS5_IJSH_SB_EEEEEEEvNS4_8identityES13_S1D_vS1E_EENS_8epilogue10collective6detail29Sm90TmaWarpSpecializedAdapterINS1H_15DefaultEpilogueISJ_SK_SK_NS1G_6thread17LinearCombinationISJ_Li1EffLNS1L_9ScaleType4KindE0ELNS_15FloatRoundStyleE2ESJ_EENS1_15EpilogueDefaultEEEEEvvEEEEvNT_6ParamsE --------------------------
	.section	.nv.constant0._ZN7cutlass13device_kernelINS_4gemm6kernel13GemmUniversalIN4cute5tupleIJiiiiEEENS1_10collective13CollectiveMmaINS1_34MainloopSm90TmaGmmaWarpSpecializedILi3ENS5_IJNS4_1CILi1EEESB_SB_EEENS1_35KernelTmaWarpSpecializedCooperativeEEENS5_IJNSA_ILi384EEENSA_ILi112EEENSA_ILi64EEEEEENS_6half_tENS5_IJlSB_lEEESJ_SK_NS4_8TiledMMAINS4_8MMA_AtomIJNS4_4SM904GMMA25MMA_64x16x16_F32F16F16_SSILNSO_5MajorE0ELSQ_0ELNSO_7ScaleInE1ELSR_1EEEEEENS4_6LayoutINS5_IJNSA_ILi2EEESB_SB_EEENS5_IJSB_NSA_ILi0EEESX_EEEEENS5_IJNS4_10UnderscoreES10_S10_EEEEENS4_13SM90_TMA_LOADENS4_14ComposedLayoutINS4_7SwizzleILi3ELi4ELi3EEENS4_18smem_ptr_flag_bitsILi16EEENSU_INS5_IJNSA_ILi8EEESH_EEENS5_IJSH_SB_EEEEEEEvNS4_8identityES13_S1D_vS1E_EENS_8epilogue10collective6detail29Sm90TmaWarpSpecializedAdapterINS1H_15DefaultEpilogueISJ_SK_SK_NS1G_6thread17LinearCombinationISJ_Li1EffLNS1L_9ScaleType4KindE0ELNS_15FloatRoundStyleE2ESJ_EENS1_15EpilogueDefaultEEEEEvvEEEEvNT_6ParamsE,"a",@progbits
	.sectionflags	@""
	.align	4
.nv.constant0._ZN7cutlass13device_kernelINS_4gemm6kernel13GemmUniversalIN4cute5tupleIJiiiiEEENS1_10collective13CollectiveMmaINS1_34MainloopSm90TmaGmmaWarpSpecializedILi3ENS5_IJNS4_1CILi1EEESB_SB_EEENS1_35KernelTmaWarpSpecializedCooperativeEEENS5_IJNSA_ILi384EEENSA_ILi112EEENSA_ILi64EEEEEENS_6half_tENS5_IJlSB_lEEESJ_SK_NS4_8TiledMMAINS4_8MMA_AtomIJNS4_4SM904GMMA25MMA_64x16x16_F32F16F16_SSILNSO_5MajorE0ELSQ_0ELNSO_7ScaleInE1ELSR_1EEEEEENS4_6LayoutINS5_IJNSA_ILi2EEESB_SB_EEENS5_IJSB_NSA_ILi0EEESX_EEEEENS5_IJNS4_10UnderscoreES10_S10_EEEEENS4_13SM90_TMA_LOADENS4_14ComposedLayoutINS4_7SwizzleILi3ELi4ELi3EEENS4_18smem_ptr_flag_bitsILi16EEENSU_INS5_IJNSA_ILi8EEESH_EEENS5_IJSH_SB_EEEEEEEvNS4_8identityES13_S1D_vS1E_EENS_8epilogue10collective6detail29Sm90TmaWarpSpecializedAdapterINS1H_15DefaultEpilogueISJ_SK_SK_NS1G_6thread17LinearCombinationISJ_Li1EffLNS1L_9ScaleType4KindE0ELNS_15FloatRoundStyleE2ESJ_EENS1_15EpilogueDefaultEEEEEvvEEEEvNT_6ParamsE:
	.zero		1664


//--------------------- SYMBOLS --------------------------

	.type		.nv.reservedSmem.offset0,@object
	.size		.nv.reservedSmem.offset0,0x4
	.type		__assertfail,@function
